//
// Generated by NVIDIA NVVM Compiler
//
// Compiler Build ID: CL-36424714
// Cuda compilation tools, release 13.0, V13.0.88
// Based on NVVM 20.0.0
//

.version 9.0
.target sm_100
.address_size 64

	// .globl	fused_collide_stream
.const .align 4 .b8 w[36] = {57, 142, 227, 60, 57, 142, 227, 61, 57, 142, 227, 60, 57, 142, 227, 61, 57, 142, 227, 62, 57, 142, 227, 61, 57, 142, 227, 60, 57, 142, 227, 61, 57, 142, 227, 60};

.visible .entry fused_collide_stream(
	.param .u64 .ptr .align 1 fused_collide_stream_param_0,
	.param .u64 .ptr .align 1 fused_collide_stream_param_1,
	.param .u64 .ptr .align 1 fused_collide_stream_param_2,
	.param .u64 .ptr .align 1 fused_collide_stream_param_3,
	.param .u64 .ptr .align 1 fused_collide_stream_param_4
)
{
	.reg .pred 	%p<39>;
	.reg .b16 	%rs<2>;
	.reg .b32 	%r<68>;
	.reg .b32 	%f<250>;
	.reg .b64 	%rd<35>;
	.reg .b64 	%fd<7>;

	ld.param.u64 	%rd13, [fused_collide_stream_param_0];
	ld.param.u64 	%rd14, [fused_collide_stream_param_1];
	ld.param.u64 	%rd15, [fused_collide_stream_param_2];
	ld.param.u64 	%rd16, [fused_collide_stream_param_3];
	ld.param.u64 	%rd17, [fused_collide_stream_param_4];
	cvta.to.global.u64 	%rd18, %rd13;
	cvta.to.global.u64 	%rd19, %rd16;
	cvta.to.global.u64 	%rd20, %rd14;
	cvta.to.global.u64 	%rd21, %rd15;
	cvta.to.global.u64 	%rd22, %rd17;
	mov.u32 	%r26, %ctaid.x;
	mov.u32 	%r27, %ntid.x;
	mov.u32 	%r28, %tid.x;
	mad.lo.s32 	%r29, %r26, %r27, %r28;
	and.b32  	%r30, %r29, 31;
	setp.eq.s32 	%p3, %r30, 0;
	and.b32  	%r31, %r29, -2147483617;
	setp.eq.s32 	%p4, %r31, 31;
	or.pred  	%p5, %p3, %p4;
	shr.s32 	%r32, %r29, 31;
	shr.u32 	%r33, %r32, 27;
	add.s32 	%r34, %r29, %r33;
	shr.s32 	%r35, %r34, 5;
	shl.b32 	%r36, %r35, 1;
	not.b32 	%r37, %r36;
	add.s32 	%r1, %r29, %r37;
	setp.gt.u32 	%p6, %r1, 3839;
	or.pred  	%p1, %p5, %p6;
	ld.global.f32 	%f1, [%rd22];
	ld.global.f32 	%f2, [%rd22+4];
	ld.global.f32 	%f3, [%rd22+8];
	ld.global.f32 	%f4, [%rd22+12];
	ld.global.f32 	%f5, [%rd22+16];
	ld.global.f32 	%f6, [%rd22+20];
	ld.global.f32 	%f7, [%rd22+24];
	ld.global.f32 	%f8, [%rd22+28];
	ld.global.f32 	%f9, [%rd22+32];
	cvt.s64.s32 	%rd23, %r1;
	mul.wide.s32 	%rd24, %r1, 36;
	add.s64 	%rd25, %rd21, %rd24;
	ld.global.u32 	%r38, [%rd25];
	ld.global.u32 	%r60, [%rd25+4];
	ld.global.f32 	%f245, [%rd25+8];
	ld.global.f32 	%f243, [%rd25+16];
	ld.global.f32 	%f242, [%rd25+20];
	ld.global.u32 	%r39, [%rd25+24];
	ld.global.u32 	%r61, [%rd25+28];
	ld.global.f32 	%f239, [%rd25+32];
	shfl.sync.down.b32	%r40|%p7, %r38, 1, 31, -1;
	mov.b32 	%r41, %f2;
	shfl.sync.down.b32	%r42|%p8, %r41, 1, 31, -1;
	mov.b32 	%r43, %f3;
	shfl.sync.down.b32	%r44|%p9, %r43, 1, 31, -1;
	shfl.sync.up.b32	%r45|%p10, %r39, 1, 0, -1;
	mov.b32 	%r46, %f8;
	shfl.sync.up.b32	%r47|%p11, %r46, 1, 0, -1;
	mov.b32 	%r48, %f9;
	shfl.sync.up.b32	%r49|%p12, %r48, 1, 0, -1;
	setp.eq.s64 	%p13, %rd14, 0;
	or.pred  	%p2, %p13, %p1;
	add.s64 	%rd33, %rd19, %rd23;
	mul.wide.u32 	%rd26, %r1, 36;
	add.s64 	%rd27, %rd26, %rd18;
	add.s64 	%rd34, %rd27, 16;
	mul.wide.u32 	%rd28, %r1, 3;
	add.s64 	%rd29, %rd28, %rd20;
	add.s64 	%rd32, %rd29, 2;
	add.s64 	%rd30, %rd26, %rd21;
	add.s64 	%rd31, %rd30, 138272;
	mov.b32 	%r59, -2160;
	mov.b32 	%r58, 8290560;
	mov.f32 	%f224, %f3;
	mov.f32 	%f225, %f6;
	mov.f32 	%f226, %f9;
$L__BB0_1:
	mov.f32 	%f14, %f226;
	mov.f32 	%f20, %f225;
	mov.f32 	%f19, %f224;
	mov.f32 	%f226, %f239;
	mov.f32 	%f225, %f242;
	mov.f32 	%f16, %f243;
	mov.f32 	%f224, %f245;
	setp.gt.u32 	%p14, %r1, 3839;
	add.s32 	%r59, %r59, 1;
	setp.eq.s32 	%p15, %r59, 0;
	or.pred  	%p16, %p14, %p15;
	mov.f32 	%f247, %f1;
	mov.f32 	%f246, %f2;
	mov.f32 	%f245, %f3;
	mov.f32 	%f244, %f4;
	mov.f32 	%f243, %f5;
	mov.f32 	%f242, %f6;
	mov.f32 	%f241, %f7;
	mov.f32 	%f240, %f8;
	mov.f32 	%f239, %f9;
	@%p16 bra 	$L__BB0_3;
	ld.global.f32 	%f247, [%rd31+-32];
	ld.global.f32 	%f246, [%rd31+-28];
	ld.global.f32 	%f245, [%rd31+-24];
	ld.global.f32 	%f244, [%rd31+-20];
	ld.global.f32 	%f243, [%rd31+-16];
	ld.global.f32 	%f242, [%rd31+-12];
	ld.global.f32 	%f241, [%rd31+-8];
	ld.global.f32 	%f240, [%rd31+-4];
	ld.global.f32 	%f239, [%rd31];
$L__BB0_3:
	add.f32 	%f72, %f247, %f246;
	add.f32 	%f73, %f72, %f245;
	add.f32 	%f74, %f244, %f243;
	add.f32 	%f75, %f74, %f242;
	add.f32 	%f76, %f241, %f240;
	add.f32 	%f77, %f76, %f239;
	add.f32 	%f78, %f73, %f75;
	add.f32 	%f79, %f78, %f77;
	cvt.f64.f32 	%fd1, %f79;
	add.f64 	%fd2, %fd1, 0d3F1A36E2EB1C432D;
	cvt.rn.f32.f64 	%f80, %fd2;
	sub.f32 	%f81, %f77, %f73;
	div.rn.f32 	%f39, %f81, %f80;
	add.f32 	%f82, %f245, %f242;
	add.f32 	%f83, %f82, %f239;
	sub.f32 	%f84, %f83, %f247;
	sub.f32 	%f85, %f84, %f244;
	sub.f32 	%f86, %f85, %f241;
	div.rn.f32 	%f40, %f86, %f80;
	@%p2 bra 	$L__BB0_9;
	abs.f32 	%f87, %f40;
	abs.f32 	%f88, %f39;
	setp.gt.f32 	%p17, %f88, %f87;
	selp.f32 	%f89, %f88, %f87, %p17;
	selp.f32 	%f90, %f87, %f88, %p17;
	div.rn.f32 	%f91, %f90, %f89;
	mul.f32 	%f92, %f91, %f91;
	fma.rn.f32 	%f93, %f92, 0f3B33710B, 0fBC807748;
	fma.rn.f32 	%f94, %f93, %f92, 0f3D2CDAB2;
	fma.rn.f32 	%f95, %f94, %f92, 0fBD992D10;
	fma.rn.f32 	%f96, %f95, %f92, 0f3DD9EA6C;
	fma.rn.f32 	%f97, %f96, %f92, 0fBE117CB1;
	fma.rn.f32 	%f98, %f97, %f92, 0f3E4CBCE0;
	fma.rn.f32 	%f99, %f98, %f92, 0fBEAAAA7D;
	mul.f32 	%f100, %f92, %f99;
	fma.rn.f32 	%f101, %f100, %f91, %f91;
	neg.f32 	%f102, %f101;
	fma.rn.f32 	%f103, 0f3F6EE581, 0f3FD774EB, %f102;
	selp.f32 	%f104, %f103, %f101, %p17;
	selp.f32 	%f105, 0f3F6EE581, 0f3FEEE581, %p17;
	selp.f32 	%f106, %f101, %f102, %p17;
	mov.b32 	%r50, %f40;
	fma.rn.f32 	%f107, %f105, 0f3FD774EB, %f106;
	setp.lt.s32 	%p18, %r50, 0;
	selp.f32 	%f108, %f107, %f104, %p18;
	add.f32 	%f109, %f88, %f87;
	setp.eq.f32 	%p19, %f89, 0f00000000;
	selp.f32 	%f110, 0f40490FDB, 0f00000000, %p18;
	setp.eq.f32 	%p20, %f87, %f88;
	selp.f32 	%f111, 0f4016CBE4, 0f3F490FDB, %p18;
	selp.f32 	%f112, %f111, %f108, %p20;
	selp.f32 	%f113, %f110, %f112, %p19;
	abs.f32 	%f114, %f109;
	setp.nan.f32 	%p21, %f114, %f114;
	copysign.f32 	%f115, %f39, %f113;
	selp.f32 	%f116, %f109, %f115, %p21;
	add.f32 	%f117, %f116, 0f40490FDB;
	mul.f32 	%f118, %f40, %f40;
	fma.rn.f32 	%f119, %f39, %f39, %f118;
	sqrt.rn.f32 	%f120, %f119;
	mul.f32 	%f121, %f120, 0f447A0000;
	cvt.sat.f32.f32 	%f122, %f121;
	add.f32 	%f123, %f247, %f246;
	add.f32 	%f124, %f123, %f245;
	add.f32 	%f125, %f244, %f243;
	add.f32 	%f126, %f125, %f242;
	add.f32 	%f127, %f124, %f126;
	add.f32 	%f128, %f241, %f240;
	add.f32 	%f129, %f128, %f239;
	add.f32 	%f130, %f127, %f129;
	cvt.f64.f32 	%fd3, %f130;
	add.f64 	%fd4, %fd3, 0d3F1A36E2EB1C432D;
	cvt.rn.f32.f64 	%f131, %fd4;
	cvt.sat.f32.f32 	%f41, %f131;
	div.rn.f32 	%f132, %f117, 0f3F860A92;
	cvt.rmi.f32.f32 	%f42, %f132;
	sub.f32 	%f133, %f132, %f42;
	mov.f32 	%f134, 0f3F800000;
	sub.f32 	%f135, %f134, %f122;
	mul.f32 	%f43, %f41, %f135;
	mul.f32 	%f136, %f122, %f133;
	sub.f32 	%f137, %f134, %f136;
	mul.f32 	%f44, %f41, %f137;
	sub.f32 	%f138, %f134, %f133;
	mul.f32 	%f139, %f122, %f138;
	sub.f32 	%f140, %f134, %f139;
	mul.f32 	%f45, %f41, %f140;
	setp.eq.f32 	%p22, %f42, 0f00000000;
	setp.eq.f32 	%p23, %f42, 0f40C00000;
	or.pred  	%p24, %p22, %p23;
	mov.f32 	%f236, %f41;
	mov.f32 	%f237, %f45;
	mov.f32 	%f238, %f43;
	@%p24 bra 	$L__BB0_8;
	setp.eq.f32 	%p25, %f42, 0f3F800000;
	mov.f32 	%f236, %f44;
	mov.f32 	%f237, %f41;
	mov.f32 	%f238, %f43;
	@%p25 bra 	$L__BB0_8;
	setp.eq.f32 	%p26, %f42, 0f40000000;
	mov.f32 	%f236, %f43;
	mov.f32 	%f237, %f41;
	mov.f32 	%f238, %f45;
	@%p26 bra 	$L__BB0_8;
	setp.eq.f32 	%p27, %f42, 0f40400000;
	setp.eq.f32 	%p28, %f42, 0f40800000;
	selp.f32 	%f141, %f45, %f41, %p28;
	selp.f32 	%f236, %f43, %f141, %p27;
	selp.f32 	%f237, %f44, %f43, %p27;
	selp.f32 	%f142, %f41, %f44, %p27;
	selp.f32 	%f238, %f41, %f142, %p28;
$L__BB0_8:
	mul.f32 	%f143, %f236, 0f437F0000;
	cvt.rni.u32.f32 	%r51, %f143;
	mul.f32 	%f144, %f237, 0f437F0000;
	cvt.rni.u32.f32 	%r52, %f144;
	mul.f32 	%f145, %f238, 0f437F0000;
	cvt.rni.u32.f32 	%r53, %f145;
	st.global.u8 	[%rd32+-2], %r51;
	st.global.u8 	[%rd32+-1], %r52;
	st.global.u8 	[%rd32], %r53;
$L__BB0_9:
	ld.global.u8 	%rs1, [%rd33];
	setp.ne.s16 	%p29, %rs1, 0;
	@%p29 bra 	$L__BB0_11;
	mul.f32 	%f146, %f40, %f40;
	fma.rn.f32 	%f147, %f39, %f39, %f146;
	mul.f32 	%f148, %f147, 0f3FC00000;
	mov.f32 	%f149, 0f3F800000;
	sub.f32 	%f150, %f149, %f148;
	neg.f32 	%f151, %f40;
	sub.f32 	%f152, %f151, %f39;
	add.f32 	%f153, %f247, %f246;
	add.f32 	%f154, %f153, %f245;
	add.f32 	%f155, %f244, %f243;
	add.f32 	%f156, %f155, %f242;
	add.f32 	%f157, %f154, %f156;
	add.f32 	%f158, %f241, %f240;
	add.f32 	%f159, %f158, %f239;
	add.f32 	%f160, %f157, %f159;
	cvt.f64.f32 	%fd5, %f160;
	add.f64 	%fd6, %fd5, 0d3F1A36E2EB1C432D;
	cvt.rn.f32.f64 	%f161, %fd6;
	mul.f32 	%f162, %f161, 0f3CE38E39;
	mul.f32 	%f163, %f152, 0f40400000;
	fma.rn.f32 	%f164, %f152, 0f3FC00000, 0f3F800000;
	fma.rn.f32 	%f165, %f163, %f164, %f150;
	mul.f32 	%f166, %f165, %f162;
	sub.f32 	%f167, %f247, %f166;
	fma.rn.f32 	%f247, %f167, 0f283424DC, %f166;
	mul.f32 	%f168, %f40, 0f00000000;
	sub.f32 	%f169, %f168, %f39;
	mul.f32 	%f170, %f161, 0f3DE38E39;
	mul.f32 	%f171, %f169, 0f40400000;
	fma.rn.f32 	%f172, %f169, 0f3FC00000, 0f3F800000;
	fma.rn.f32 	%f173, %f171, %f172, %f150;
	mul.f32 	%f174, %f173, %f170;
	sub.f32 	%f175, %f246, %f174;
	fma.rn.f32 	%f246, %f175, 0f283424DC, %f174;
	sub.f32 	%f176, %f40, %f39;
	mul.f32 	%f177, %f176, 0f40400000;
	fma.rn.f32 	%f178, %f176, 0f3FC00000, 0f3F800000;
	fma.rn.f32 	%f179, %f177, %f178, %f150;
	mul.f32 	%f180, %f179, %f162;
	sub.f32 	%f181, %f245, %f180;
	fma.rn.f32 	%f245, %f181, 0f283424DC, %f180;
	mul.f32 	%f182, %f39, 0f00000000;
	sub.f32 	%f183, %f182, %f40;
	mul.f32 	%f184, %f183, 0f40400000;
	fma.rn.f32 	%f185, %f183, 0f3FC00000, 0f3F800000;
	fma.rn.f32 	%f186, %f184, %f185, %f150;
	mul.f32 	%f187, %f186, %f170;
	sub.f32 	%f188, %f244, %f187;
	fma.rn.f32 	%f244, %f188, 0f283424DC, %f187;
	add.f32 	%f189, %f182, %f168;
	mul.f32 	%f190, %f161, 0f3EE38E39;
	mul.f32 	%f191, %f189, 0f40400000;
	fma.rn.f32 	%f192, %f189, 0f3FC00000, 0f3F800000;
	fma.rn.f32 	%f193, %f191, %f192, %f150;
	mul.f32 	%f194, %f193, %f190;
	sub.f32 	%f195, %f243, %f194;
	fma.rn.f32 	%f243, %f195, 0f283424DC, %f194;
	add.f32 	%f196, %f182, %f40;
	mul.f32 	%f197, %f196, 0f40400000;
	fma.rn.f32 	%f198, %f196, 0f3FC00000, 0f3F800000;
	fma.rn.f32 	%f199, %f197, %f198, %f150;
	mul.f32 	%f200, %f199, %f170;
	sub.f32 	%f201, %f242, %f200;
	fma.rn.f32 	%f242, %f201, 0f283424DC, %f200;
	sub.f32 	%f202, %f39, %f40;
	mul.f32 	%f203, %f202, 0f40400000;
	fma.rn.f32 	%f204, %f202, 0f3FC00000, 0f3F800000;
	fma.rn.f32 	%f205, %f203, %f204, %f150;
	mul.f32 	%f206, %f205, %f162;
	sub.f32 	%f207, %f241, %f206;
	fma.rn.f32 	%f241, %f207, 0f283424DC, %f206;
	add.f32 	%f208, %f39, %f168;
	mul.f32 	%f209, %f208, 0f40400000;
	fma.rn.f32 	%f210, %f208, 0f3FC00000, 0f3F800000;
	fma.rn.f32 	%f211, %f209, %f210, %f150;
	mul.f32 	%f212, %f211, %f170;
	sub.f32 	%f213, %f240, %f212;
	fma.rn.f32 	%f240, %f213, 0f283424DC, %f212;
	add.f32 	%f214, %f39, %f40;
	mul.f32 	%f215, %f214, 0f40400000;
	fma.rn.f32 	%f216, %f214, 0f3FC00000, 0f3F800000;
	fma.rn.f32 	%f217, %f215, %f216, %f150;
	mul.f32 	%f218, %f217, %f162;
	sub.f32 	%f219, %f239, %f218;
	fma.rn.f32 	%f239, %f219, 0f283424DC, %f218;
$L__BB0_11:
	setp.gt.u32 	%p30, %r1, 3839;
	mov.b32 	%r54, %f247;
	shfl.sync.down.b32	%r67|%p31, %r54, 1, 31, -1;
	shfl.sync.down.b32	%r66|%p32, %r60, 1, 31, -1;
	mov.b32 	%r55, %f19;
	shfl.sync.down.b32	%r65|%p33, %r55, 1, 31, -1;
	mov.b32 	%r56, %f241;
	shfl.sync.up.b32	%r12|%p34, %r56, 1, 0, -1;
	shfl.sync.up.b32	%r13|%p35, %r61, 1, 0, -1;
	mov.b32 	%r57, %f14;
	shfl.sync.up.b32	%r14|%p36, %r57, 1, 0, -1;
	@%p30 bra 	$L__BB0_16;
	setp.eq.s16 	%p37, %rs1, 0;
	mov.u32 	%r62, %r14;
	mov.u32 	%r63, %r13;
	mov.u32 	%r64, %r12;
	mov.f32 	%f248, %f20;
	@%p37 bra 	$L__BB0_14;
	mov.u32 	%r62, %r67;
	mov.u32 	%r63, %r66;
	mov.u32 	%r64, %r65;
	mov.f32 	%f248, %f244;
	mov.f32 	%f244, %f20;
	mov.u32 	%r65, %r12;
	mov.u32 	%r66, %r13;
	mov.u32 	%r67, %r14;
$L__BB0_14:
	@%p1 bra 	$L__BB0_16;
	st.global.u32 	[%rd34+-16], %r67;
	st.global.u32 	[%rd34+-12], %r66;
	st.global.u32 	[%rd34+-8], %r65;
	st.global.f32 	[%rd34+-4], %f244;
	st.global.f32 	[%rd34], %f16;
	st.global.f32 	[%rd34+4], %f248;
	st.global.u32 	[%rd34+8], %r64;
	st.global.u32 	[%rd34+12], %r63;
	st.global.u32 	[%rd34+16], %r62;
$L__BB0_16:
	add.s64 	%rd34, %rd34, 138240;
	add.s64 	%rd33, %rd33, 3840;
	add.s32 	%r58, %r58, -3840;
	add.s64 	%rd32, %rd32, 11520;
	add.s64 	%rd31, %rd31, 138240;
	setp.ne.s32 	%p38, %r58, -3840;
	mov.b32 	%r61, %f240;
	mov.b32 	%r60, %f246;
	@%p38 bra 	$L__BB0_1;
	ret;

}


// ===== COMPILED SASS (sm_100) =====

	.target	sm_100

	.elftype	@"ET_EXEC"


//--------------------- .note.nv.tkinfo           --------------------------
	.section	.note.nv.tkinfo,"",@"SHT_NOTE"
	.sectionflags	@"SHF_NOTE_NV_TKINFO"
	.tkinfo
        /*0018*/ 	.word	0x00000002
        /*0030*/ 	.string	""
        /*0030*/ 	.string	"ptxas"
        /*0030*/ 	.string	"Cuda compilation tools, release 13.0, V13.0.88"
        /*0030*/ 	.string	"Build cuda_13.0.r13.0/compiler.36424714_0"
        /*0030*/ 	.string	"-arch sm_100 -m 64 "



//--------------------- .note.nv.cuinfo           --------------------------
	.section	.note.nv.cuinfo,"",@"SHT_NOTE"
	.sectionflags	@"SHF_NOTE_NV_CUINFO"
        /*0018*/ 	.short	0x0002
        /*001a*/ 	.short	0x0064
        /*001c*/ 	.short	0x0082
	.zero		2


//--------------------- .nv.info                  --------------------------
	.section	.nv.info,"",@"SHT_CUDA_INFO"
	.align	4


	//----- nvinfo : EIATTR_REGCOUNT
	.align		4
        /*0000*/ 	.byte	0x04, 0x2f
        /*0002*/ 	.short	(.L_2 - .L_1)
	.align		4
.L_1:
        /*0004*/ 	.word	index@(fused_collide_stream)
        /*0008*/ 	.word	0x00000037


	//----- nvinfo : EIATTR_FRAME_SIZE
	.align		4
.L_2:
        /*000c*/ 	.byte	0x04, 0x11
        /*000e*/ 	.short	(.L_4 - .L_3)
	.align		4
.L_3:
        /*0010*/ 	.word	index@($__internal_1_$__cuda_sm3x_div_rn_noftz_f32_slowpath)
        /*0014*/ 	.word	0x00000000


	//----- nvinfo : EIATTR_FRAME_SIZE
	.align		4
.L_4:
        /*0018*/ 	.byte	0x04, 0x11
        /*001a*/ 	.short	(.L_6 - .L_5)
	.align		4
.L_5:
        /*001c*/ 	.word	index@($__internal_0_$__cuda_sm20_sqrt_rn_f32_slowpath)
        /*0020*/ 	.word	0x00000000


	//----- nvinfo : EIATTR_FRAME_SIZE
	.align		4
.L_6:
        /*0024*/ 	.byte	0x04, 0x11
        /*0026*/ 	.short	(.L_8 - .L_7)
	.align		4
.L_7:
        /*0028*/ 	.word	index@(fused_collide_stream)
        /*002c*/ 	.word	0x00000000


	//----- nvinfo : EIATTR_MIN_STACK_SIZE
	.align		4
.L_8:
        /*0030*/ 	.byte	0x04, 0x12
        /*0032*/ 	.short	(.L_10 - .L_9)
	.align		4
.L_9:
        /*0034*/ 	.word	index@(fused_collide_stream)
        /*0038*/ 	.word	0x00000000
.L_10:


//--------------------- .nv.compat                --------------------------
	.section	.nv.compat,"",@"SHT_CUDA_COMPAT_INFO"
	.align	4
        /*0000*/ 	.byte	0x02, 0x09, 0x00, 0x00, 0x02, 0x02, 0x01, 0x00, 0x02, 0x05, 0x05, 0x00, 0x03, 0x07, 0x01, 0x01
        /*0010*/ 	.byte	0x02, 0x03, 0x00, 0x00, 0x02, 0x06, 0x01, 0x00, 0x04, 0x0b, 0x08, 0x00, 0x01, 0x00, 0x00, 0x00
        /*0020*/ 	.byte	0x00, 0x00, 0x00, 0x00


//--------------------- .nv.info.fused_collide_stream --------------------------
	.section	.nv.info.fused_collide_stream,"",@"SHT_CUDA_INFO"
	.sectionflags	@""
	.align	4


	//----- nvinfo : EIATTR_CUDA_API_VERSION
	.align		4
        /*0000*/ 	.byte	0x04, 0x37
        /*0002*/ 	.short	(.L_12 - .L_11)
.L_11:
        /*0004*/ 	.word	0x00000082


	//----- nvinfo : EIATTR_KPARAM_INFO
	.align		4
.L_12:
        /*0008*/ 	.byte	0x04, 0x17
        /*000a*/ 	.short	(.L_14 - .L_13)
.L_13:
        /*000c*/ 	.word	0x00000000
        /*0010*/ 	.short	0x0004
        /*0012*/ 	.short	0x0020
        /*0014*/ 	.byte	0x00, 0xf5, 0x21, 0x00


	//----- nvinfo : EIATTR_KPARAM_INFO
	.align		4
.L_14:
        /*0018*/ 	.byte	0x04, 0x17
        /*001a*/ 	.short	(.L_16 - .L_15)
.L_15:
        /*001c*/ 	.word	0x00000000
        /*0020*/ 	.short	0x0003
        /*0022*/ 	.short	0x0018
        /*0024*/ 	.byte	0x00, 0xf5, 0x21, 0x00


	//----- nvinfo : EIATTR_KPARAM_INFO
	.align		4
.L_16:
        /*0028*/ 	.byte	0x04, 0x17
        /*002a*/ 	.short	(.L_18 - .L_17)
.L_17:
        /*002c*/ 	.word	0x00000000
        /*0030*/ 	.short	0x0002
        /*0032*/ 	.short	0x0010
        /*0034*/ 	.byte	0x00, 0xf5, 0x21, 0x00


	//----- nvinfo : EIATTR_KPARAM_INFO
	.align		4
.L_18:
        /*0038*/ 	.byte	0x04, 0x17
        /*003a*/ 	.short	(.L_20 - .L_19)
.L_19:
        /*003c*/ 	.word	0x00000000
        /*0040*/ 	.short	0x0001
        /*0042*/ 	.short	0x0008
        /*0044*/ 	.byte	0x00, 0xf5, 0x21, 0x00


	//----- nvinfo : EIATTR_KPARAM_INFO
	.align		4
.L_20:
        /*0048*/ 	.byte	0x04, 0x17
        /*004a*/ 	.short	(.L_22 - .L_21)
.L_21:
        /*004c*/ 	.word	0x00000000
        /*0050*/ 	.short	0x0000
        /*0052*/ 	.short	0x0000
        /*0054*/ 	.byte	0x00, 0xf5, 0x21, 0x00


	//----- nvinfo : EIATTR_SPARSE_MMA_MASK
	.align		4
.L_22:
        /*0058*/ 	.byte	0x03, 0x50
        /*005a*/ 	.short	0x0000


	//----- nvinfo : EIATTR_MAXREG_COUNT
	.align		4
        /*005c*/ 	.byte	0x03, 0x1b
        /*005e*/ 	.short	0x00ff


	//----- nvinfo : EIATTR_MERCURY_ISA_VERSION
	.align		4
        /*0060*/ 	.byte	0x03, 0x5f
        /*0062*/ 	.short	0x0101


	//----- nvinfo : EIATTR_COOP_GROUP_MASK_REGIDS
	.align		4
        /*0064*/ 	.byte	0x04, 0x29
        /*0066*/ 	.short	(.L_24 - .L_23)


	//   ....[0]....
.L_23:
        /*0068*/ 	.word	0xffffffff


	//   ....[1]....
        /*006c*/ 	.word	0xffffffff


	//   ....[2]....
        /*0070*/ 	.word	0xffffffff


	//   ....[3]....
        /*0074*/ 	.word	0xffffffff


	//   ....[4]....
        /*0078*/ 	.word	0xffffffff


	//   ....[5]....
        /*007c*/ 	.word	0xffffffff


	//----- nvinfo : EIATTR_COOP_GROUP_INSTR_OFFSETS
	.align		4
.L_24:
        /*0080*/ 	.byte	0x04, 0x28
        /*0082*/ 	.short	(.L_26 - .L_25)


	//   ....[0]....
.L_25:
        /*0084*/ 	.word	0x00001670


	//   ....[1]....
        /*0088*/ 	.word	0x00001690


	//   ....[2]....
        /*008c*/ 	.word	0x000016a0


	//   ....[3]....
        /*0090*/ 	.word	0x000016b0


	//   ....[4]....
        /*0094*/ 	.word	0x000016c0


	//   ....[5]....
        /*0098*/ 	.word	0x000016d0


	//----- nvinfo : EIATTR_VRC_CTA_INIT_COUNT
	.align		4
.L_26:
        /*009c*/ 	.byte	0x02, 0x4a
	.zero		1
	.zero		1


	//----- nvinfo : EIATTR_EXIT_INSTR_OFFSETS
	.align		4
        /*00a0*/ 	.byte	0x04, 0x1c
        /*00a2*/ 	.short	(.L_28 - .L_27)


	//   ....[0]....
.L_27:
        /*00a4*/ 	.word	0x00001940


	//----- nvinfo : EIATTR_CRS_STACK_SIZE
	.align		4
.L_28:
        /*00a8*/ 	.byte	0x04, 0x1e
        /*00aa*/ 	.short	(.L_30 - .L_29)
.L_29:
        /*00ac*/ 	.word	0x00000000


	//----- nvinfo : EIATTR_CBANK_PARAM_SIZE
	.align		4
.L_30:
        /*00b0*/ 	.byte	0x03, 0x19
        /*00b2*/ 	.short	0x0028


	//----- nvinfo : EIATTR_PARAM_CBANK
	.align		4
        /*00b4*/ 	.byte	0x04, 0x0a
        /*00b6*/ 	.short	(.L_32 - .L_31)
	.align		4
.L_31:
        /*00b8*/ 	.word	index@(.nv.constant0.fused_collide_stream)
        /*00bc*/ 	.short	0x0380
        /*00be*/ 	.short	0x0028


	//----- nvinfo : EIATTR_SW_WAR
	.align		4
.L_32:
        /*00c0*/ 	.byte	0x04, 0x36
        /*00c2*/ 	.short	(.L_34 - .L_33)
.L_33:
        /*00c4*/ 	.word	0x00000008
.L_34:


//--------------------- .nv.callgraph             --------------------------
	.section	.nv.callgraph,"",@"SHT_CUDA_CALLGRAPH"
	.align	4
	.sectionentsize	8
	.align		4
        /*0000*/ 	.word	0x00000000
	.align		4
        /*0004*/ 	.word	0xffffffff
	.align		4
        /*0008*/ 	.word	0x00000000
	.align		4
        /*000c*/ 	.word	0xfffffffe
	.align		4
        /*0010*/ 	.word	0x00000000
	.align		4
        /*0014*/ 	.word	0xfffffffd
	.align		4
        /*0018*/ 	.word	0x00000000
	.align		4
        /*001c*/ 	.word	0xfffffffc


//--------------------- .nv.constant3             --------------------------
	.section	.nv.constant3,"a",@progbits
	.align	4
.nv.constant3:
	.type		w,@object
	.size		w,(.L_0 - w)
w:
        /*0000*/ 	.byte	0x39, 0x8e, 0xe3, 0x3c, 0x39, 0x8e, 0xe3, 0x3d, 0x39, 0x8e, 0xe3, 0x3c, 0x39, 0x8e, 0xe3, 0x3d
        /*0010*/ 	.byte	0x39, 0x8e, 0xe3, 0x3e, 0x39, 0x8e, 0xe3, 0x3d, 0x39, 0x8e, 0xe3, 0x3c, 0x39, 0x8e, 0xe3, 0x3d
        /*0020*/ 	.byte	0x39, 0x8e, 0xe3, 0x3c
.L_0:


//--------------------- .text.fused_collide_stream --------------------------
	.section	.text.fused_collide_stream,"ax",@progbits
	.align	128
        .global         fused_collide_stream
        .type           fused_collide_stream,@function
        .size           fused_collide_stream,(.L_x_34 - fused_collide_stream)
        .other          fused_collide_stream,@"STO_CUDA_ENTRY STV_DEFAULT"
fused_collide_stream:
.text.fused_collide_stream:
[----:B------:R-:W-:Y:S08]  /*0000*/  LDC R1, c[0x0][0x37c] ;  /* 0x0000df00ff017b82 */ /* 0x000ff00000000800 */
[----:B------:R-:W0:Y:S01]  /*0010*/  LDC.64 R20, c[0x0][0x3a0] ;  /* 0x0000e800ff147b82 */ /* 0x000e220000000a00 */
[----:B------:R-:W0:Y:S01]  /*0020*/  LDCU.64 UR6, c[0x0][0x358] ;  /* 0x00006b00ff0677ac */ /* 0x000e220008000a00 */
[----:B------:R-:W1:Y:S01]  /*0030*/  S2R R0, SR_TID.X ;  /* 0x0000000000007919 */ /* 0x000e620000002100 */
[----:B------:R-:W2:Y:S05]  /*0040*/  LDCU.64 UR8, c[0x0][0x398] ;  /* 0x00007300ff0877ac */ /* 0x000eaa0008000a00 */
[----:B------:R-:W1:Y:S08]  /*0050*/  S2UR UR4, SR_CTAID.X ;  /* 0x00000000000479c3 */ /* 0x000e700000002500 */
[----:B------:R-:W1:Y:S01]  /*0060*/  LDC R17, c[0x0][0x360] ;  /* 0x0000d800ff117b82 */ /* 0x000e620000000800 */
[----:B0-----:R-:W3:Y:S07]  /*0070*/  LDG.E R2, desc[UR6][R20.64+0x8] ;  /* 0x0000080614027981 */ /* 0x001eee000c1e1900 */
[----:B------:R-:W0:Y:S01]  /*0080*/  LDC.64 R18, c[0x0][0x390] ;  /* 0x0000e400ff127b82 */ /* 0x000e220000000a00 */
[----:B------:R-:W4:Y:S04]  /*0090*/  LDG.E R3, desc[UR6][R20.64+0x14] ;  /* 0x0000140614037981 */ /* 0x000f28000c1e1900 */
[----:B------:R-:W4:Y:S03]  /*00a0*/  LDG.E R4, desc[UR6][R20.64+0x20] ;  /* 0x0000200614047981 */ /* 0x000f26000c1e1900 */
[----:B------:R-:W2:Y:S01]  /*00b0*/  LDC.64 R24, c[0x0][0x380] ;  /* 0x0000e000ff187b82 */ /* 0x000ea20000000a00 */
[----:B------:R-:W5:Y:S01]  /*00c0*/  LDG.E R11, desc[UR6][R20.64] ;  /* 0x00000006140b7981 */ /* 0x000f62000c1e1900 */
[----:B-1----:R-:W-:-:S06]  /*00d0*/  IMAD R17, R17, UR4, R0 ;  /* 0x0000000411117c24 */ /* 0x002fcc000f8e0200 */
[----:B------:R-:W1:Y:S01]  /*00e0*/  LDC.64 R26, c[0x0][0x388] ;  /* 0x0000e200ff1a7b82 */ /* 0x000e620000000a00 */
[----:B------:R-:W1:Y:S01]  /*00f0*/  LDCU.64 UR4, c[0x0][0x388] ;  /* 0x00007100ff0477ac */ /* 0x000e620008000a00 */
[----:B------:R-:W5:Y:S01]  /*0100*/  LDG.E R12, desc[UR6][R20.64+0x4] ;  /* 0x00000406140c7981 */ /* 0x000f62000c1e1900 */
[----:B------:R-:W-:-:S03]  /*0110*/  SHF.R.S32.HI R0, RZ, 0x1f, R17 ;  /* 0x0000001fff007819 */ /* 0x000fc60000011411 */
[----:B------:R-:W5:Y:S01]  /*0120*/  LDG.E R13, desc[UR6][R20.64+0xc] ;  /* 0x00000c06140d7981 */ /* 0x000f62000c1e1900 */
[----:B------:R-:W-:-:S03]  /*0130*/  LEA.HI R0, R0, R17, RZ, 0x5 ;  /* 0x0000001100007211 */ /* 0x000fc600078f28ff */
[----:B------:R-:W5:Y:S01]  /*0140*/  LDG.E R14, desc[UR6][R20.64+0x10] ;  /* 0x00001006140e7981 */ /* 0x000f62000c1e1900 */
[----:B------:R-:W-:-:S03]  /*0150*/  SHF.R.S32.HI R0, RZ, 0x5, R0 ;  /* 0x00000005ff007819 */ /* 0x000fc60000011400 */
[----:B------:R-:W5:Y:S01]  /*0160*/  LDG.E R15, desc[UR6][R20.64+0x18] ;  /* 0x00001806140f7981 */ /* 0x000f62000c1e1900 */
[----:B------:R-:W-:-:S03]  /*0170*/  SHF.L.U32 R0, R0, 0x1, RZ ;  /* 0x0000000100007819 */ /* 0x000fc600000006ff */
[----:B------:R-:W5:Y:S01]  /*0180*/  LDG.E R16, desc[UR6][R20.64+0x1c] ;  /* 0x00001c0614107981 */ /* 0x000f62000c1e1900 */
[----:B------:R-:W-:-:S04]  /*0190*/  LOP3.LUT R0, RZ, R0, RZ, 0x33, !PT ;  /* 0x00000000ff007212 */ /* 0x000fc800078e33ff */
[----:B------:R-:W-:-:S05]  /*01a0*/  IADD3 R0, PT, PT, R17, R0, RZ ;  /* 0x0000000011007210 */ /* 0x000fca0007ffe0ff */
[----:B0-----:R-:W-:Y:S01]  /*01b0*/  IMAD.WIDE R22, R0, 0x24, R18 ;  /* 0x0000002400167825 */ /* 0x001fe200078e0212 */
[----:B------:R-:W-:-:S04]  /*01c0*/  LOP3.LUT P0, RZ, R17, 0x1f, RZ, 0xc0, !PT ;  /* 0x0000001f11ff7812 */ /* 0x000fc8000780c0ff */
[----:B------:R-:W5:Y:S01]  /*01d0*/  LDG.E R5, desc[UR6][R22.64+0x4] ;  /* 0x0000040616057981 */ /* 0x000f62000c1e1900 */
[----:B------:R-:W-:-:S03]  /*01e0*/  LOP3.LUT R17, R17, 0x8000001f, RZ, 0xc0, !PT ;  /* 0x8000001f11117812 */ /* 0x000fc600078ec0ff */
[----:B------:R-:W5:Y:S01]  /*01f0*/  LDG.E R6, desc[UR6][R22.64+0x8] ;  /* 0x0000080616067981 */ /* 0x000f62000c1e1900 */
[----:B------:R-:W-:-:S03]  /*0200*/  IMAD.WIDE.U32 R18, R0, 0x24, R18 ;  /* 0x0000002400127825 */ /* 0x000fc600078e0012 */
[----:B------:R-:W5:Y:S04]  /*0210*/  LDG.E R7, desc[UR6][R22.64+0x10] ;  /* 0x0000100616077981 */ /* 0x000f68000c1e1900 */
[----:B------:R-:W5:Y:S04]  /*0220*/  LDG.E R9, desc[UR6][R22.64+0x14] ;  /* 0x0000140616097981 */ /* 0x000f68000c1e1900 */
[----:B------:R-:W5:Y:S04]  /*0230*/  LDG.E R8, desc[UR6][R22.64+0x1c] ;  /* 0x00001c0616087981 */ /* 0x000f68000c1e1900 */
[----:B------:R2:W5:Y:S01]  /*0240*/  LDG.E R10, desc[UR6][R22.64+0x20] ;  /* 0x00002006160a7981 */ /* 0x000562000c1e1900 */
[----:B------:R-:W-:Y:S01]  /*0250*/  ISETP.EQ.OR P0, PT, R17, 0x1f, !P0 ;  /* 0x0000001f1100780c */ /* 0x000fe20004702670 */
[----:B--2---:R-:W-:-:S04]  /*0260*/  IMAD.WIDE.U32 R22, R0, 0x24, R24 ;  /* 0x0000002400167825 */ /* 0x004fc800078e0018 */
[----:B-1----:R-:W-:Y:S01]  /*0270*/  IMAD.WIDE.U32 R24, R0, 0x3, R26 ;  /* 0x0000000300187825 */ /* 0x002fe200078e001a */
[----:B------:R-:W-:Y:S02]  /*0280*/  IADD3 R30, P1, PT, R22, 0x10, RZ ;  /* 0x00000010161e7810 */ /* 0x000fe40007f3e0ff */
[----:B------:R-:W-:Y:S02]  /*0290*/  IADD3 R28, P3, PT, R24, 0x2, RZ ;  /* 0x00000002181c7810 */ /* 0x000fe40007f7e0ff */
[----:B------:R-:W-:Y:S02]  /*02a0*/  IADD3 R24, P4, PT, R18, 0x21c20, RZ ;  /* 0x00021c2012187810 */ /* 0x000fe40007f9e0ff */
[----:B------:R-:W-:Y:S02]  /*02b0*/  IADD3 R18, P2, PT, R0, UR8, RZ ;  /* 0x0000000800127c10 */ /* 0x000fe4000ff5e0ff */
[----:B------:R-:W-:Y:S02]  /*02c0*/  IADD3.X R31, PT, PT, RZ, R23, RZ, P1, !PT ;  /* 0x00000017ff1f7210 */ /* 0x000fe40000ffe4ff */
[----:B------:R-:W-:-:S02]  /*02d0*/  ISETP.EQ.U32.AND P1, PT, RZ, UR4, PT ;  /* 0x00000004ff007c0c */ /* 0x000fc4000bf22070 */
[C---:B------:R-:W-:Y:S02]  /*02e0*/  ISETP.GT.U32.OR P0, PT, R0.reuse, 0xeff, P0 ;  /* 0x00000eff0000780c */ /* 0x040fe40000704470 */
[----:B------:R-:W-:Y:S02]  /*02f0*/  IADD3.X R29, PT, PT, RZ, R25, RZ, P3, !PT ;  /* 0x00000019ff1d7210 */ /* 0x000fe40001ffe4ff */
[----:B------:R-:W-:Y:S02]  /*0300*/  IADD3.X R25, PT, PT, RZ, R19, RZ, P4, !PT ;  /* 0x00000013ff197210 */ /* 0x000fe400027fe4ff */
[----:B------:R-:W-:Y:S01]  /*0310*/  LEA.HI.X.SX32 R19, R0, UR9, 0x1, P2 ;  /* 0x0000000900137c11 */ /* 0x000fe200090f0eff */
[----:B------:R-:W-:Y:S01]  /*0320*/  UMOV UR4, 0xfffff790 ;  /* 0xfffff79000047882 */ /* 0x000fe20000000000 */
[----:B------:R-:W-:Y:S01]  /*0330*/  ISETP.EQ.OR.EX P1, PT, RZ, UR5, P0, P1 ;  /* 0x00000005ff007c0c */ /* 0x000fe20008722710 */
[----:B------:R-:W-:Y:S01]  /*0340*/  UMOV UR5, 0x7e8100 ;  /* 0x007e810000057882 */ /* 0x000fe20000000000 */
[----:B---3--:R-:W-:-:S02]  /*0350*/  MOV R17, R2 ;  /* 0x0000000200117202 */ /* 0x008fc40000000f00 */
[----:B----4-:R-:W-:Y:S01]  /*0360*/  MOV R20, R3 ;  /* 0x0000000300147202 */ /* 0x010fe20000000f00 */
[----:B------:R-:W-:-:S08]  /*0370*/  IMAD.MOV.U32 R21, RZ, RZ, R4 ;  /* 0x000000ffff157224 */ /* 0x000fd000078e0004 */
.L_x_19:
[----:B------:R-:W-:Y:S01]  /*0380*/  UIADD3 UR4, UPT, UPT, UR4, 0x1, URZ ;  /* 0x0000000104047890 */ /* 0x000fe2000fffe0ff */
[----:B-----5:R-:W-:Y:S01]  /*0390*/  MOV R22, R7 ;  /* 0x0000000700167202 */ /* 0x020fe20000000f00 */
[----:B------:R-:W-:Y:S01]  /*03a0*/  IMAD.MOV.U32 R37, RZ, RZ, R15 ;  /* 0x000000ffff257224 */ /* 0x000fe200078e000f */
[----:B------:R-:W-:Y:S02]  /*03b0*/  MOV R34, R11 ;  /* 0x0000000b00227202 */ /* 0x000fe40000000f00 */
[----:B------:R-:W-:Y:S02]  /*03c0*/  MOV R35, R12 ;  /* 0x0000000c00237202 */ /* 0x000fe40000000f00 */
[----:B------:R-:W-:Y:S02]  /*03d0*/  ISETP.NE.AND P2, PT, RZ, UR4, PT ;  /* 0x00000004ff007c0c */ /* 0x000fe4000bf45270 */
[----:B------:R-:W-:Y:S02]  /*03e0*/  MOV R36, R13 ;  /* 0x0000000d00247202 */ /* 0x000fe40000000f00 */
[----:B------:R-:W-:-:S02]  /*03f0*/  ISETP.GT.U32.OR P2, PT, R0, 0xeff, !P2 ;  /* 0x00000eff0000780c */ /* 0x000fc40005744470 */
[----:B------:R-:W-:Y:S02]  /*0400*/  MOV R7, R14 ;  /* 0x0000000e00077202 */ /* 0x000fe40000000f00 */
[----:B---3--:R-:W-:Y:S02]  /*0410*/  MOV R23, R17 ;  /* 0x0000001100177202 */ /* 0x008fe40000000f00 */
[----:B------:R-:W-:Y:S02]  /*0420*/  MOV R32, R20 ;  /* 0x0000001400207202 */ /* 0x000fe40000000f00 */
[----:B------:R-:W-:Y:S02]  /*0430*/  MOV R17, R6 ;  /* 0x0000000600117202 */ /* 0x000fe40000000f00 */
[----:B------:R-:W-:Y:S02]  /*0440*/  MOV R20, R9 ;  /* 0x0000000900147202 */ /* 0x000fe40000000f00 */
[----:B------:R-:W-:Y:S01]  /*0450*/  MOV R6, R2 ;  /* 0x0000000200067202 */ /* 0x000fe20000000f00 */
[----:B------:R-:W2:Y:S01]  /*0460*/  @!P2 LDG.E R34, desc[UR6][R24.64+-0x20] ;  /* 0xffffe0061822a981 */ /* 0x000ea2000c1e1900 */
[----:B------:R-:W-:-:S02]  /*0470*/  MOV R38, R16 ;  /* 0x0000001000267202 */ /* 0x000fc40000000f00 */
[----:B------:R-:W-:Y:S01]  /*0480*/  MOV R9, R3 ;  /* 0x0000000300097202 */ /* 0x000fe20000000f00 */
[----:B------:R-:W2:Y:S01]  /*0490*/  @!P2 LDG.E R35, desc[UR6][R24.64+-0x1c] ;  /* 0xffffe4061823a981 */ /* 0x000ea2000c1e1900 */
[----:B------:R-:W-:Y:S02]  /*04a0*/  MOV R33, R21 ;  /* 0x0000001500217202 */ /* 0x000fe40000000f00 */
[----:B------:R-:W-:Y:S01]  /*04b0*/  MOV R21, R10 ;  /* 0x0000000a00157202 */ /* 0x000fe20000000f00 */
[----:B------:R-:W3:Y:S01]  /*04c0*/  @!P2 LDG.E R36, desc[UR6][R24.64+-0x14] ;  /* 0xffffec061824a981 */ /* 0x000ee2000c1e1900 */
[----:B------:R-:W-:-:S03]  /*04d0*/  IMAD.MOV.U32 R10, RZ, RZ, R4 ;  /* 0x000000ffff0a7224 */ /* 0x000fc600078e0004 */
[----:B------:R-:W3:Y:S04]  /*04e0*/  @!P2 LDG.E R7, desc[UR6][R24.64+-0x10] ;  /* 0xfffff0061807a981 */ /* 0x000ee8000c1e1900 */
[----:B------:R-:W4:Y:S04]  /*04f0*/  @!P2 LDG.E R6, desc[UR6][R24.64+-0x18] ;  /* 0xffffe8061806a981 */ /* 0x000f28000c1e1900 */
[----:B------:R-:W4:Y:S04]  /*0500*/  @!P2 LDG.E R37, desc[UR6][R24.64+-0x8] ;  /* 0xfffff8061825a981 */ /* 0x000f28000c1e1900 */
[----:B------:R-:W4:Y:S04]  /*0510*/  @!P2 LDG.E R38, desc[UR6][R24.64+-0x4] ;  /* 0xfffffc061826a981 */ /* 0x000f28000c1e1900 */
[----:B------:R-:W4:Y:S04]  /*0520*/  @!P2 LDG.E R9, desc[UR6][R24.64+-0xc] ;  /* 0xfffff4061809a981 */ /* 0x000f28000c1e1900 */
[----:B------:R-:W4:Y:S01]  /*0530*/  @!P2 LDG.E R10, desc[UR6][R24.64] ;  /* 0x00000006180aa981 */ /* 0x000f22000c1e1900 */
[----:B------:R-:W-:Y:S01]  /*0540*/  UMOV UR8, 0xeb1c432d ;  /* 0xeb1c432d00087882 */ /* 0x000fe20000000000 */
[----:B------:R-:W-:Y:S01]  /*0550*/  UMOV UR9, 0x3f1a36e2 ;  /* 0x3f1a36e200097882 */ /* 0x000fe20000000000 */
[----:B------:R-:W-:Y:S01]  /*0560*/  BSSY.RECONVERGENT B0, `(.L_x_0) ;  /* 0x000001b000007945 */ /* 0x000fe20003800200 */
[----:B--2---:R-:W-:Y:S01]  /*0570*/  FADD R27, R34, R35 ;  /* 0x00000023221b7221 */ /* 0x004fe20000000000 */
[----:B---3--:R-:W-:-:S03]  /*0580*/  FADD R26, R7, R36 ;  /* 0x00000024071a7221 */ /* 0x008fc60000000000 */
[----:B----4-:R-:W-:Y:S01]  /*0590*/  FADD R40, R6, R27 ;  /* 0x0000001b06287221 */ /* 0x010fe20000000000 */
[----:B------:R-:W-:Y:S01]  /*05a0*/  FADD R39, R37, R38 ;  /* 0x0000002625277221 */ /* 0x000fe20000000000 */
[----:B------:R-:W-:-:S03]  /*05b0*/  FADD R27, R9, R26 ;  /* 0x0000001a091b7221 */ /* 0x000fc60000000000 */
[----:B------:R-:W-:Y:S01]  /*05c0*/  FADD R39, R10, R39 ;  /* 0x000000270a277221 */ /* 0x000fe20000000000 */
[----:B------:R-:W-:-:S04]  /*05d0*/  FADD R26, R40, R27 ;  /* 0x0000001b281a7221 */ /* 0x000fc80000000000 */
[----:B------:R-:W-:-:S04]  /*05e0*/  FADD R42, R39, R26 ;  /* 0x0000001a272a7221 */ /* 0x000fc80000000000 */
[----:B------:R-:W0:Y:S02]  /*05f0*/  F2F.F64.F32 R26, R42 ;  /* 0x0000002a001a7310 */ /* 0x000e240000201800 */
[----:B0-----:R-:W-:-:S06]  /*0600*/  DADD R26, R26, UR8 ;  /* 0x000000081a1a7e29 */ /* 0x001fcc0008000000 */
[----:B------:R-:W0:Y:S01]  /*0610*/  F2F.F32.F64 R41, R26 ;  /* 0x0000001a00297310 */ /* 0x000e220000301000 */
[----:B------:R-:W-:-:S07]  /*0620*/  FADD R40, -R40, R39 ;  /* 0x0000002728287221 */ /* 0x000fce0000000100 */
[----:B0-----:R-:W0:Y:S08]  /*0630*/  MUFU.RCP R44, R41 ;  /* 0x00000029002c7308 */ /* 0x001e300000001000 */
[----:B------:R-:W1:Y:S01]  /*0640*/  FCHK P2, R40, R41 ;  /* 0x0000002928007302 */ /* 0x000e620000040000 */
[----:B0-----:R-:W-:-:S04]  /*0650*/  FFMA R43, -R41, R44, 1 ;  /* 0x3f800000292b7423 */ /* 0x001fc8000000012c */
[----:B------:R-:W-:-:S04]  /*0660*/  FFMA R43, R44, R43, R44 ;  /* 0x0000002b2c2b7223 */ /* 0x000fc8000000002c */
[----:B------:R-:W-:-:S04]  /*0670*/  FFMA R44, R40, R43, RZ ;  /* 0x0000002b282c7223 */ /* 0x000fc800000000ff */
[----:B------:R-:W-:Y:S01]  /*0680*/  FFMA R39, -R41, R44, R40 ;  /* 0x0000002c29277223 */ /* 0x000fe20000000128 */
[----:B------:R-:W-:Y:S02]  /*0690*/  MOV R26, R30 ;  /* 0x0000001e001a7202 */ /* 0x000fe40000000f00 */
[----:B------:R-:W-:Y:S01]  /*06a0*/  MOV R27, R31 ;  /* 0x0000001f001b7202 */ /* 0x000fe20000000f00 */
[----:B------:R-:W-:Y:S01]  /*06b0*/  FFMA R42, R43, R39, R44 ;  /* 0x000000272b2a7223 */ /* 0x000fe2000000002c */
[----:B-1----:R-:W-:Y:S06]  /*06c0*/  @!P2 BRA `(.L_x_1) ;  /* 0x000000000010a947 */ /* 0x002fec0003800000 */
[----:B------:R-:W-:Y:S02]  /*06d0*/  MOV R31, R41 ;  /* 0x00000029001f7202 */ /* 0x000fe40000000f00 */
[----:B------:R-:W-:-:S07]  /*06e0*/  MOV R44, 0x700 ;  /* 0x00000700002c7802 */ /* 0x000fce0000000f00 */
[----:B------:R-:W-:Y:S05]  /*06f0*/  CALL.REL.NOINC `($__internal_1_$__cuda_sm3x_div_rn_noftz_f32_slowpath) ;  /* 0x0000001000f47944 */ /* 0x000fea0003c00000 */
[----:B------:R-:W-:-:S07]  /*0700*/  MOV R42, R40 ;  /* 0x00000028002a7202 */ /* 0x000fce0000000f00 */
.L_x_1:
[----:B------:R-:W-:Y:S05]  /*0710*/  BSYNC.RECONVERGENT B0 ;  /* 0x0000000000007941 */ /* 0x000fea0003800200 */
.L_x_0:
[----:B------:R-:W-:Y:S01]  /*0720*/  FADD R31, R6, R9 ;  /* 0x00000009061f7221 */ /* 0x000fe20000000000 */
[----:B------:R-:W0:Y:S01]  /*0730*/  MUFU.RCP R44, R41 ;  /* 0x00000029002c7308 */ /* 0x000e220000001000 */
[----:B------:R-:W-:Y:S02]  /*0740*/  BSSY.RECONVERGENT B0, `(.L_x_2) ;  /* 0x0000010000007945 */ /* 0x000fe40003800200 */
[----:B------:R-:W-:-:S04]  /*0750*/  FADD R31, R10, R31 ;  /* 0x0000001f0a1f7221 */ /* 0x000fc80000000000 */
[----:B------:R-:W-:-:S04]  /*0760*/  FADD R31, -R34, R31 ;  /* 0x0000001f221f7221 */ /* 0x000fc80000000100 */
[----:B------:R-:W-:-:S04]  /*0770*/  FADD R30, -R36, R31 ;  /* 0x0000001f241e7221 */ /* 0x000fc80000000100 */
[----:B------:R-:W-:Y:S01]  /*0780*/  FADD R40, -R37, R30 ;  /* 0x0000001e25287221 */ /* 0x000fe20000000100 */
[----:B0-----:R-:W-:-:S03]  /*0790*/  FFMA R39, -R41, R44, 1 ;  /* 0x3f80000029277423 */ /* 0x001fc6000000012c */
[----:B------:R-:W0:Y:S01]  /*07a0*/  FCHK P2, R40, R41 ;  /* 0x0000002928007302 */ /* 0x000e220000040000 */
[----:B------:R-:W-:-:S04]  /*07b0*/  FFMA R39, R44, R39, R44 ;  /* 0x000000272c277223 */ /* 0x000fc8000000002c */
[----:B------:R-:W-:-:S04]  /*07c0*/  FFMA R30, R39, R40, RZ ;  /* 0x00000028271e7223 */ /* 0x000fc800000000ff */
[----:B------:R-:W-:-:S04]  /*07d0*/  FFMA R31, -R41, R30, R40 ;  /* 0x0000001e291f7223 */ /* 0x000fc80000000128 */
[----:B------:R-:W-:Y:S01]  /*07e0*/  FFMA R39, R39, R31, R30 ;  /* 0x0000001f27277223 */ /* 0x000fe2000000001e */
[----:B0-----:R-:W-:Y:S06]  /*07f0*/  @!P2 BRA `(.L_x_3) ;  /* 0x000000000010a947 */ /* 0x001fec0003800000 */
[----:B------:R-:W-:Y:S02]  /*0800*/  MOV R31, R41 ;  /* 0x00000029001f7202 */ /* 0x000fe40000000f00 */
[----:B------:R-:W-:-:S07]  /*0810*/  MOV R44, 0x830 ;  /* 0x00000830002c7802 */ /* 0x000fce0000000f00 */
[----:B------:R-:W-:Y:S05]  /*0820*/  CALL.REL.NOINC `($__internal_1_$__cuda_sm3x_div_rn_noftz_f32_slowpath) ;  /* 0x0000001000a87944 */ /* 0x000fea0003c00000 */
[----:B------:R-:W-:-:S07]  /*0830*/  MOV R39, R40 ;  /* 0x0000002800277202 */ /* 0x000fce0000000f00 */
.L_x_3:
[----:B------:R-:W-:Y:S05]  /*0840*/  BSYNC.RECONVERGENT B0 ;  /* 0x0000000000007941 */ /* 0x000fea0003800200 */
.L_x_2:
[----:B------:R-:W-:Y:S04]  /*0850*/  BSSY.RECONVERGENT B0, `(.L_x_4) ;  /* 0x0000087000007945 */ /* 0x000fe80003800200 */
[----:B------:R-:W-:Y:S05]  /*0860*/  @P1 BRA `(.L_x_5) ;  /* 0x0000000800141947 */ /* 0x000fea0003800000 */
[CC--:B------:R-:W-:Y:S01]  /*0870*/  FSETP.GT.AND P4, PT, |R42|.reuse, |R39|.reuse, PT ;  /* 0x400000272a00720b */ /* 0x0c0fe20003f84200 */
[----:B------:R-:W-:Y:S03]  /*0880*/  BSSY.RECONVERGENT B1, `(.L_x_6) ;  /* 0x000000f000017945 */ /* 0x000fe60003800200 */
[----:B------:R-:W-:Y:S02]  /*0890*/  FSEL R41, |R42|, |R39|, P4 ;  /* 0x400000272a297208 */ /* 0x000fe40002000200 */
[----:B------:R-:W-:Y:S02]  /*08a0*/  FSEL R40, |R39|, |R42|, P4 ;  /* 0x4000002a27287208 */ /* 0x000fe40002000200 */
[----:B------:R-:W0:Y:S08]  /*08b0*/  MUFU.RCP R30, R41 ;  /* 0x00000029001e7308 */ /* 0x000e300000001000 */
[----:B------:R-:W1:Y:S01]  /*08c0*/  FCHK P2, R40, R41 ;  /* 0x0000002928007302 */ /* 0x000e620000040000 */
[----:B0-----:R-:W-:-:S04]  /*08d0*/  FFMA R31, -R41, R30, 1 ;  /* 0x3f800000291f7423 */ /* 0x001fc8000000011e */
[----:B------:R-:W-:-:S04]  /*08e0*/  FFMA R31, R30, R31, R30 ;  /* 0x0000001f1e1f7223 */ /* 0x000fc8000000001e */
[----:B------:R-:W-:-:S04]  /*08f0*/  FFMA R30, R40, R31, RZ ;  /* 0x0000001f281e7223 */ /* 0x000fc800000000ff */
[----:B------:R-:W-:-:S04]  /*0900*/  FFMA R43, -R41, R30, R40 ;  /* 0x0000001e292b7223 */ /* 0x000fc80000000128 */
[----:B------:R-:W-:Y:S01]  /*0910*/  FFMA R30, R31, R43, R30 ;  /* 0x0000002b1f1e7223 */ /* 0x000fe2000000001e */
[----:B-1----:R-:W-:Y:S06]  /*0920*/  @!P2 BRA `(.L_x_7) ;  /* 0x000000000010a947 */ /* 0x002fec0003800000 */
[----:B------:R-:W-:Y:S02]  /*0930*/  MOV R31, R41 ;  /* 0x00000029001f7202 */ /* 0x000fe40000000f00 */
[----:B------:R-:W-:-:S07]  /*0940*/  MOV R44, 0x960 ;  /* 0x00000960002c7802 */ /* 0x000fce0000000f00 */
[----:B------:R-:W-:Y:S05]  /*0950*/  CALL.REL.NOINC `($__internal_1_$__cuda_sm3x_div_rn_noftz_f32_slowpath) ;  /* 0x00000010005c7944 */ /* 0x000fea0003c00000 */
[----:B------:R-:W-:-:S07]  /*0960*/  IMAD.MOV.U32 R30, RZ, RZ, R40 ;  /* 0x000000ffff1e7224 */ /* 0x000fce00078e0028 */
.L_x_7:
[----:B------:R-:W-:Y:S05]  /*0970*/  BSYNC.RECONVERGENT B1 ;  /* 0x0000000000017941 */ /* 0x000fea0003800200 */
.L_x_6:
[----:B------:R-:W-:Y:S02]  /*0980*/  HFMA2 R40, -RZ, RZ, 0.89990234375, 10328 ;  /* 0x3b33710bff287431 */ /* 0x000fe400000001ff */
[----:B------:R-:W-:Y:S01]  /*0990*/  FMUL R31, R30, R30 ;  /* 0x0000001e1e1f7220 */ /* 0x000fe20000400000 */
[C---:B------:R-:W-:Y:S01]  /*09a0*/  ISETP.GE.AND P2, PT, R39.reuse, RZ, PT ;  /* 0x000000ff2700720c */ /* 0x040fe20003f46270 */
[----:B------:R-:W-:Y:S01]  /*09b0*/  BSSY.RECONVERGENT B1, `(.L_x_8) ;  /* 0x0000027000017945 */ /* 0x000fe20003800200 */
[----:B------:R-:W-:Y:S02]  /*09c0*/  FSETP.NEU.AND P5, PT, |R39|, |R42|, PT ;  /* 0x4000002a2700720b */ /* 0x000fe40003fad200 */
[----:B------:R-:W-:Y:S01]  /*09d0*/  FSETP.NEU.AND P3, PT, R41, RZ, PT ;  /* 0x000000ff2900720b */ /* 0x000fe20003f6d000 */
[----:B------:R-:W-:-:S04]  /*09e0*/  FFMA R40, R31, R40, -0.015681877732276916504 ;  /* 0xbc8077481f287423 */ /* 0x000fc80000000028 */
[----:B------:R-:W-:-:S04]  /*09f0*/  FFMA R40, R31, R40, 0.042200751602649688721 ;  /* 0x3d2cdab21f287423 */ /* 0x000fc80000000028 */
[----:B------:R-:W-:-:S04]  /*0a00*/  FFMA R40, R31, R40, -0.074792981147766113281 ;  /* 0xbd992d101f287423 */ /* 0x000fc80000000028 */
[----:B------:R-:W-:-:S04]  /*0a10*/  FFMA R40, R31, R40, 0.10640415549278259277 ;  /* 0x3dd9ea6c1f287423 */ /* 0x000fc80000000028 */
[----:B------:R-:W-:-:S04]  /*0a20*/  FFMA R40, R31, R40, -0.14207722246646881104 ;  /* 0xbe117cb11f287423 */ /* 0x000fc80000000028 */
[----:B------:R-:W-:-:S04]  /*0a30*/  FFMA R40, R31, R40, 0.19993925094604492188 ;  /* 0x3e4cbce01f287423 */ /* 0x000fc80000000028 */
[----:B------:R-:W-:-:S04]  /*0a40*/  FFMA R40, R31, R40, -0.33333197236061096191 ;  /* 0xbeaaaa7d1f287423 */ /* 0x000fc80000000028 */
[----:B------:R-:W-:Y:S01]  /*0a50*/  FMUL R31, R31, R40 ;  /* 0x000000281f1f7220 */ /* 0x000fe20000400000 */
[----:B------:R-:W-:-:S03]  /*0a60*/  MOV R40, 0x3f6ee581 ;  /* 0x3f6ee58100287802 */ /* 0x000fc60000000f00 */
[----:B------:R-:W-:-:S04]  /*0a70*/  FFMA R31, R31, R30, R30 ;  /* 0x0000001e1f1f7223 */ /* 0x000fc8000000001e */
[C---:B------:R-:W-:Y:S01]  /*0a80*/  FFMA R30, R40.reuse, 1.6832555532455444336, -R31 ;  /* 0x3fd774eb281e7823 */ /* 0x040fe2000000081f */
[----:B------:R-:W-:-:S04]  /*0a90*/  FSEL R40, R40, 1.8663789033889770508, P4 ;  /* 0x3feee58128287808 */ /* 0x000fc80002000000 */
[-C--:B------:R-:W-:Y:S01]  /*0aa0*/  FSEL R43, R30, R31.reuse, P4 ;  /* 0x0000001f1e2b7208 */ /* 0x080fe20002000000 */
[----:B------:R-:W-:Y:S01]  /*0ab0*/  HFMA2 R30, -RZ, RZ, 2.04296875, -15.78125 ;  /* 0x4016cbe4ff1e7431 */ /* 0x000fe200000001ff */
[----:B------:R-:W-:-:S05]  /*0ac0*/  FSEL R31, R31, -R31, P4 ;  /* 0x8000001f1f1f7208 */ /* 0x000fca0002000000 */
[----:B------:R-:W-:Y:S01]  /*0ad0*/  @!P2 FFMA R43, R40, 1.6832555532455444336, R31 ;  /* 0x3fd774eb282ba823 */ /* 0x000fe2000000001f */
[----:B------:R-:W-:Y:S01]  /*0ae0*/  FMUL R31, R39, R39 ;  /* 0x00000027271f7220 */ /* 0x000fe20000400000 */
[----:B------:R-:W-:-:S03]  /*0af0*/  @!P5 FSEL R43, R30, 0.78539818525314331055, !P2 ;  /* 0x3f490fdb1e2bd808 */ /* 0x000fc60005000000 */
[----:B------:R-:W-:Y:S01]  /*0b00*/  FFMA R44, R42, R42, R31 ;  /* 0x0000002a2a2c7223 */ /* 0x000fe2000000001f */
[----:B------:R-:W-:Y:S01]  /*0b10*/  @!P3 FSEL R43, RZ, 3.1415927410125732422, P2 ;  /* 0x40490fdbff2bb808 */ /* 0x000fe20001000000 */
[--C-:B------:R-:W-:Y:S02]  /*0b20*/  FADD R30, |R39|, |R42|.reuse ;  /* 0x4000002a271e7221 */ /* 0x100fe40000000200 */
[----:B------:R0:W1:Y:S01]  /*0b30*/  MUFU.RSQ R31, R44 ;  /* 0x0000002c001f7308 */ /* 0x0000620000001400 */
[----:B------:R-:W-:Y:S02]  /*0b40*/  IADD3 R40, PT, PT, R44, -0xd000000, RZ ;  /* 0xf30000002c287810 */ /* 0x000fe40007ffe0ff */
[----:B------:R-:W-:Y:S02]  /*0b50*/  FSETP.NAN.AND P2, PT, R30, R30, PT ;  /* 0x0000001e1e00720b */ /* 0x000fe40003f48000 */
[----:B------:R-:W-:Y:S02]  /*0b60*/  ISETP.GT.U32.AND P3, PT, R40, 0x727fffff, PT ;  /* 0x727fffff2800780c */ /* 0x000fe40003f64070 */
[----:B------:R-:W-:-:S04]  /*0b70*/  LOP3.LUT R43, R43, 0x80000000, R42, 0xb8, !PT ;  /* 0x800000002b2b7812 */ /* 0x000fc800078eb82a */
[----:B------:R-:W-:-:S05]  /*0b80*/  FSEL R40, R30, R43, P2 ;  /* 0x0000002b1e287208 */ /* 0x000fca0001000000 */
[----:B------:R-:W-:Y:S02]  /*0b90*/  FADD R40, R40, 3.1415927410125732422 ;  /* 0x40490fdb28287421 */ /* 0x000fe40000000000 */
[----:B01----:R-:W-:Y:S05]  /*0ba0*/  @!P3 BRA `(.L_x_9) ;  /* 0x00000000000cb947 */ /* 0x003fea0003800000 */
[----:B------:R-:W-:-:S07]  /*0bb0*/  MOV R45, 0xbd0 ;  /* 0x00000bd0002d7802 */ /* 0x000fce0000000f00 */
[----:B------:R-:W-:Y:S05]  /*0bc0*/  CALL.REL.NOINC `($__internal_0_$__cuda_sm20_sqrt_rn_f32_slowpath) ;  /* 0x0000000c00607944 */ /* 0x000fea0003c00000 */
[----:B------:R-:W-:Y:S05]  /*0bd0*/  BRA `(.L_x_10) ;  /* 0x0000000000107947 */ /* 0x000fea0003800000 */
.L_x_9:
[----:B------:R-:W-:Y:S01]  /*0be0*/  FMUL.FTZ R41, R44, R31 ;  /* 0x0000001f2c297220 */ /* 0x000fe20000410000 */
[----:B------:R-:W-:-:S03]  /*0bf0*/  FMUL.FTZ R31, R31, 0.5 ;  /* 0x3f0000001f1f7820 */ /* 0x000fc60000410000 */
[----:B------:R-:W-:-:S04]  /*0c00*/  FFMA R30, -R41, R41, R44 ;  /* 0x00000029291e7223 */ /* 0x000fc8000000012c */
[----:B------:R-:W-:-:S07]  /*0c10*/  FFMA R41, R30, R31, R41 ;  /* 0x0000001f1e297223 */ /* 0x000fce0000000029 */
.L_x_10:
[----:B------:R-:W-:Y:S05]  /*0c20*/  BSYNC.RECONVERGENT B1 ;  /* 0x0000000000017941 */ /* 0x000fea0003800200 */
.L_x_8:
[----:B------:R-:W-:Y:S01]  /*0c30*/  FADD R31, R34, R35 ;  /* 0x00000023221f7221 */ /* 0x000fe20000000000 */
[----:B------:R-:W-:Y:S01]  /*0c40*/  FADD R30, R7, R36 ;  /* 0x00000024071e7221 */ /* 0x000fe20000000000 */
[----:B------:R-:W-:Y:S01]  /*0c50*/  FADD R43, R37, R38 ;  /* 0x00000026252b7221 */ /* 0x000fe20000000000 */
[----:B------:R-:W-:Y:S01]  /*0c60*/  UMOV UR8, 0xeb1c432d ;  /* 0xeb1c432d00087882 */ /* 0x000fe20000000000 */
[----:B------:R-:W-:Y:S01]  /*0c70*/  FADD R31, R6, R31 ;  /* 0x0000001f061f7221 */ /* 0x000fe20000000000 */
[----:B------:R-:W-:Y:S01]  /*0c80*/  FADD R30, R9, R30 ;  /* 0x0000001e091e7221 */ /* 0x000fe20000000000 */
[----:B------:R-:W-:Y:S01]  /*0c90*/  FADD R43, R10, R43 ;  /* 0x0000002b0a2b7221 */ /* 0x000fe20000000000 */
[----:B------:R-:W-:Y:S01]  /*0ca0*/  UMOV UR9, 0x3f1a36e2 ;  /* 0x3f1a36e200097882 */ /* 0x000fe20000000000 */
[----:B------:R-:W-:Y:S02]  /*0cb0*/  HFMA2 R44, -RZ, RZ, 1.86328125, 25680 ;  /* 0x3f747645ff2c7431 */ /* 0x000fe400000001ff */
[----:B------:R-:W-:Y:S01]  /*0cc0*/  FADD R30, R31, R30 ;  /* 0x0000001e1f1e7221 */ /* 0x000fe20000000000 */
[----:B------:R-:W0:Y:S01]  /*0cd0*/  FCHK P2, R40, 1.0471975803375244141 ;  /* 0x3f860a9228007902 */ /* 0x000e220000040000 */
[----:B------:R-:W-:Y:S01]  /*0ce0*/  BSSY.RECONVERGENT B1, `(.L_x_11) ;  /* 0x0000012000017945 */ /* 0x000fe20003800200 */
[----:B------:R-:W-:Y:S01]  /*0cf0*/  FMUL.SAT R41, R41, 1000 ;  /* 0x447a000029297820 */ /* 0x000fe20000402000 */
[----:B------:R-:W-:Y:S01]  /*0d00*/  FADD R46, R43, R30 ;  /* 0x0000001e2b2e7221 */ /* 0x000fe20000000000 */
[----:B------:R-:W-:-:S04]  /*0d10*/  MOV R43, 0x3f860a92 ;  /* 0x3f860a92002b7802 */ /* 0x000fc80000000f00 */
[----:B------:R-:W1:Y:S01]  /*0d20*/  F2F.F64.F32 R30, R46 ;  /* 0x0000002e001e7310 */ /* 0x000e620000201800 */
[----:B------:R-:W-:-:S04]  /*0d30*/  FFMA R43, R44, -R43, 1 ;  /* 0x3f8000002c2b7423 */ /* 0x000fc8000000082b */
[----:B------:R-:W-:-:S04]  /*0d40*/  FFMA R43, R43, R44, 0.95492964982986450195 ;  /* 0x3f7476452b2b7423 */ /* 0x000fc8000000002c */
[----:B------:R-:W-:-:S04]  /*0d50*/  FFMA R44, R40, R43, RZ ;  /* 0x0000002b282c7223 */ /* 0x000fc800000000ff */
[----:B------:R-:W-:Y:S01]  /*0d60*/  FFMA R45, R44, -1.0471975803375244141, R40 ;  /* 0xbf860a922c2d7823 */ /* 0x000fe20000000028 */
[----:B-1----:R-:W-:-:S03]  /*0d70*/  DADD R30, R30, UR8 ;  /* 0x000000081e1e7e29 */ /* 0x002fc60008000000 */
[----:B------:R-:W-:-:S07]  /*0d80*/  FFMA R44, R43, R45, R44 ;  /* 0x0000002d2b2c7223 */ /* 0x000fce000000002c */
[----:B------:R-:W1:Y:S02]  /*0d90*/  F2F.F32.F64 R30, R30 ;  /* 0x0000001e001e7310 */ /* 0x000e640000301000 */
[----:B-1----:R-:W-:Y:S01]  /*0da0*/  FADD.SAT R43, RZ, R30 ;  /* 0x0000001eff2b7221 */ /* 0x002fe20000002000 */
[----:B0-----:R-:W-:Y:S06]  /*0db0*/  @!P2 BRA `(.L_x_12) ;  /* 0x000000000010a947 */ /* 0x001fec0003800000 */
[----:B------:R-:W-:Y:S02]  /*0dc0*/  MOV R31, 0x3f860a92 ;  /* 0x3f860a92001f7802 */ /* 0x000fe40000000f00 */
[----:B------:R-:W-:-:S07]  /*0dd0*/  MOV R44, 0xdf0 ;  /* 0x00000df0002c7802 */ /* 0x000fce0000000f00 */
[----:B------:R-:W-:Y:S05]  /*0de0*/  CALL.REL.NOINC `($__internal_1_$__cuda_sm3x_div_rn_noftz_f32_slowpath) ;  /* 0x0000000c00387944 */ /* 0x000fea0003c00000 */
[----:B------:R-:W-:-:S07]  /*0df0*/  IMAD.MOV.U32 R44, RZ, RZ, R40 ;  /* 0x000000ffff2c7224 */ /* 0x000fce00078e0028 */
.L_x_12:
[----:B------:R-:W-:Y:S05]  /*0e00*/  BSYNC.RECONVERGENT B1 ;  /* 0x0000000000017941 */ /* 0x000fea0003800200 */
.L_x_11:
[----:B------:R-:W0:Y:S01]  /*0e10*/  FRND.FLOOR R45, R44 ;  /* 0x0000002c002d7307 */ /* 0x000e220000205000 */
[----:B------:R-:W-:Y:S01]  /*0e20*/  FADD R40, -R41, 1 ;  /* 0x3f80000029287421 */ /* 0x000fe20000000100 */
[----:B------:R-:W-:Y:S01]  /*0e30*/  BSSY.RECONVERGENT B1, `(.L_x_13) ;  /* 0x000001f000017945 */ /* 0x000fe20003800200 */
[----:B------:R-:W-:Y:S02]  /*0e40*/  MOV R31, R43 ;  /* 0x0000002b001f7202 */ /* 0x000fe40000000f00 */
[----:B------:R-:W-:Y:S01]  /*0e50*/  FMUL R47, R43, R40 ;  /* 0x000000282b2f7220 */ /* 0x000fe20000400000 */
[C---:B0-----:R-:W-:Y:S01]  /*0e60*/  FSETP.NEU.AND P2, PT, R45.reuse, 6, PT ;  /* 0x40c000002d00780b */ /* 0x041fe20003f4d000 */
[----:B------:R-:W-:-:S03]  /*0e70*/  FADD R30, -R45, R44 ;  /* 0x0000002c2d1e7221 */ /* 0x000fc60000000100 */
[----:B------:R-:W-:Y:S01]  /*0e80*/  FSETP.EQ.OR P2, PT, R45, RZ, !P2 ;  /* 0x000000ff2d00720b */ /* 0x000fe20005742400 */
[----:B------:R-:W-:Y:S01]  /*0e90*/  FADD R46, -R30, 1 ;  /* 0x3f8000001e2e7421 */ /* 0x000fe20000000100 */
[----:B------:R-:W-:-:S03]  /*0ea0*/  FFMA R30, -R41, R30, 1 ;  /* 0x3f800000291e7423 */ /* 0x000fc6000000011e */
[----:B------:R-:W-:Y:S01]  /*0eb0*/  FFMA R46, -R41, R46, 1 ;  /* 0x3f800000292e7423 */ /* 0x000fe2000000012e */
[----:B------:R-:W-:-:S03]  /*0ec0*/  MOV R41, R47 ;  /* 0x0000002f00297202 */ /* 0x000fc60000000f00 */
[----:B------:R-:W-:-:S05]  /*0ed0*/  FMUL R46, R43, R46 ;  /* 0x0000002e2b2e7220 */ /* 0x000fca0000400000 */
[----:B------:R-:W-:Y:S01]  /*0ee0*/  MOV R40, R46 ;  /* 0x0000002e00287202 */ /* 0x000fe20000000f00 */
[----:B------:R-:W-:Y:S06]  /*0ef0*/  @P2 BRA `(.L_x_14) ;  /* 0x0000000000482947 */ /* 0x000fec0003800000 */
[----:B------:R-:W-:Y:S01]  /*0f00*/  FSETP.NEU.AND P2, PT, R45, 1, PT ;  /* 0x3f8000002d00780b */ /* 0x000fe20003f4d000 */
[----:B------:R-:W-:Y:S01]  /*0f10*/  FMUL R44, R43, R30 ;  /* 0x0000001e2b2c7220 */ /* 0x000fe20000400000 */
[----:B------:R-:W-:Y:S02]  /*0f20*/  MOV R40, R43 ;  /* 0x0000002b00287202 */ /* 0x000fe40000000f00 */
[----:B------:R-:W-:Y:S02]  /*0f30*/  MOV R41, R47 ;  /* 0x0000002f00297202 */ /* 0x000fe40000000f00 */
[----:B------:R-:W-:-:S07]  /*0f40*/  MOV R31, R44 ;  /* 0x0000002c001f7202 */ /* 0x000fce0000000f00 */
[----:B------:R-:W-:Y:S05]  /*0f50*/  @!P2 BRA `(.L_x_14) ;  /* 0x000000000030a947 */ /* 0x000fea0003800000 */
[C---:B------:R-:W-:Y:S01]  /*0f60*/  FSETP.NEU.AND P2, PT, R45.reuse, 2, PT ;  /* 0x400000002d00780b */ /* 0x040fe20003f4d000 */
[----:B------:R-:W-:Y:S01]  /*0f70*/  IMAD.MOV.U32 R31, RZ, RZ, R47 ;  /* 0x000000ffff1f7224 */ /* 0x000fe200078e002f */
[----:B------:R-:W-:Y:S02]  /*0f80*/  MOV R40, R43 ;  /* 0x0000002b00287202 */ /* 0x000fe40000000f00 */
[----:B------:R-:W-:Y:S02]  /*0f90*/  FSETP.NEU.AND P5, PT, R45, 4, P2 ;  /* 0x408000002d00780b */ /* 0x000fe400017ad000 */
[----:B------:R-:W-:-:S07]  /*0fa0*/  MOV R41, R46 ;  /* 0x0000002e00297202 */ /* 0x000fce0000000f00 */
[C---:B------:R-:W-:Y:S02]  /*0fb0*/  @P2 FSETP.NEU.AND P4, PT, R45.reuse, 4, PT ;  /* 0x408000002d00280b */ /* 0x040fe40003f8d000 */
[----:B------:R-:W-:Y:S02]  /*0fc0*/  @P2 FSETP.NEU.AND P3, PT, R45, 3, PT ;  /* 0x404000002d00280b */ /* 0x000fe40003f6d000 */
[----:B------:R-:W-:Y:S02]  /*0fd0*/  @P2 FSEL R30, R46, R43, !P4 ;  /* 0x0000002b2e1e2208 */ /* 0x000fe40006000000 */
[----:B------:R-:W-:Y:S02]  /*0fe0*/  @P5 FSEL R43, R43, R44, !P3 ;  /* 0x0000002c2b2b5208 */ /* 0x000fe40005800000 */
[----:B------:R-:W-:Y:S02]  /*0ff0*/  @P2 FSEL R40, R44, R47, !P3 ;  /* 0x0000002f2c282208 */ /* 0x000fe40005800000 */
[----:B------:R-:W-:-:S02]  /*1000*/  @P2 FSEL R31, R47, R30, !P3 ;  /* 0x0000001e2f1f2208 */ /* 0x000fc40005800000 */
[----:B------:R-:W-:-:S07]  /*1010*/  @P2 MOV R41, R43 ;  /* 0x0000002b00292202 */ /* 0x000fce0000000f00 */
.L_x_14:
[----:B------:R-:W-:Y:S05]  /*1020*/  BSYNC.RECONVERGENT B1 ;  /* 0x0000000000017941 */ /* 0x000fea0003800200 */
.L_x_13:
[----:B------:R-:W-:Y:S01]  /*1030*/  FMUL R31, R31, 255 ;  /* 0x437f00001f1f7820 */ /* 0x000fe20000400000 */
[----:B------:R-:W-:Y:S01]  /*1040*/  FMUL R41, R41, 255 ;  /* 0x437f000029297820 */ /* 0x000fe20000400000 */
[----:B------:R-:W-:-:S04]  /*1050*/  FMUL R40, R40, 255 ;  /* 0x437f000028287820 */ /* 0x000fc80000400000 */
[----:B------:R-:W0:Y:S08]  /*1060*/  F2I.U32.NTZ R31, R31 ;  /* 0x0000001f001f7305 */ /* 0x000e300000203000 */
[----:B------:R-:W1:Y:S01]  /*1070*/  F2I.U32.NTZ R43, R40 ;  /* 0x00000028002b7305 */ /* 0x000e620000203000 */
[----:B0-----:R0:W-:Y:S07]  /*1080*/  STG.E.U8 desc[UR6][R28.64+-0x2], R31 ;  /* 0xfffffe1f1c007986 */ /* 0x0011ee000c101106 */
[----:B------:R-:W2:Y:S01]  /*1090*/  F2I.U32.NTZ R41, R41 ;  /* 0x0000002900297305 */ /* 0x000ea20000203000 */
[----:B-1----:R0:W-:Y:S04]  /*10a0*/  STG.E.U8 desc[UR6][R28.64+-0x1], R43 ;  /* 0xffffff2b1c007986 */ /* 0x0021e8000c101106 */
[----:B--2---:R0:W-:Y:S02]  /*10b0*/  STG.E.U8 desc[UR6][R28.64], R41 ;  /* 0x000000291c007986 */ /* 0x0041e4000c101106 */
.L_x_5:
[----:B------:R-:W-:Y:S05]  /*10c0*/  BSYNC.RECONVERGENT B0 ;  /* 0x0000000000007941 */ /* 0x000fea0003800200 */
.L_x_4:
[----:B------:R-:W2:Y:S01]  /*10d0*/  LDG.E.U8 R47, desc[UR6][R18.64] ;  /* 0x00000006122f7981 */ /* 0x000ea2000c1e1100 */
[----:B------:R-:W-:Y:S01]  /*10e0*/  BSSY.RECONVERGENT B0, `(.L_x_15) ;  /* 0x0000057000007945 */ /* 0x000fe20003800200 */
[----:B--2---:R-:W-:-:S13]  /*10f0*/  ISETP.NE.AND P2, PT, R47, RZ, PT ;  /* 0x000000ff2f00720c */ /* 0x004fda0003f45270 */
[----:B------:R-:W-:Y:S05]  /*1100*/  @P2 BRA `(.L_x_16) ;  /* 0x0000000400502947 */ /* 0x000fea0003800000 */
[----:B0-----:R-:W-:Y:S01]  /*1110*/  FADD R31, R34, R35 ;  /* 0x00000023221f7221 */ /* 0x001fe20000000000 */
[----:B------:R-:W-:Y:S01]  /*1120*/  FADD R30, R7, R36 ;  /* 0x00000024071e7221 */ /* 0x000fe20000000000 */
[----:B------:R-:W-:Y:S01]  /*1130*/  FADD R41, R37, R38 ;  /* 0x0000002625297221 */ /* 0x000fe20000000000 */
[----:B------:R-:W-:Y:S02]  /*1140*/  HFMA2 R43, -RZ, RZ, 1.9375, 0 ;  /* 0x3fc00000ff2b7431 */ /* 0x000fe400000001ff */
[----:B------:R-:W-:Y:S01]  /*1150*/  FADD R31, R6, R31 ;  /* 0x0000001f061f7221 */ /* 0x000fe20000000000 */
[----:B------:R-:W-:Y:S01]  /*1160*/  FADD R30, R9, R30 ;  /* 0x0000001e091e7221 */ /* 0x000fe20000000000 */
[----:B------:R-:W-:Y:S01]  /*1170*/  FADD R41, R10, R41 ;  /* 0x000000290a297221 */ /* 0x000fe20000000000 */
[-C--:B------:R-:W-:Y:S01]  /*1180*/  FMUL R45, R39, R39.reuse ;  /* 0x00000027272d7220 */ /* 0x080fe20000400000 */
[----:B------:R-:W-:Y:S01]  /*1190*/  UMOV UR8, 0xeb1c432d ;  /* 0xeb1c432d00087882 */ /* 0x000fe20000000000 */
[----:B------:R-:W-:Y:S01]  /*11a0*/  FADD R30, R31, R30 ;  /* 0x0000001e1f1e7221 */ /* 0x000fe20000000000 */
[----:B------:R-:W-:Y:S01]  /*11b0*/  UMOV UR9, 0x3f1a36e2 ;  /* 0x3f1a36e200097882 */ /* 0x000fe20000000000 */
[----:B------:R-:W-:Y:S01]  /*11c0*/  FFMA R40, R42, R42, R45 ;  /* 0x0000002a2a287223 */ /* 0x000fe2000000002d */
[-C--:B------:R-:W-:Y:S01]  /*11d0*/  FFMA R44, RZ, R39.reuse, -R42 ;  /* 0x00000027ff2c7223 */ /* 0x080fe2000000082a */
[----:B------:R-:W-:Y:S01]  /*11e0*/  FADD R30, R41, R30 ;  /* 0x0000001e291e7221 */ /* 0x000fe20000000000 */
[----:B------:R-:W-:Y:S01]  /*11f0*/  FMUL R41, RZ, R39 ;  /* 0x00000027ff297220 */ /* 0x000fe20000400000 */
[----:B------:R-:W-:Y:S01]  /*1200*/  FFMA R40, -R43, R40, 1 ;  /* 0x3f8000002b287423 */ /* 0x000fe20000000128 */
[----:B------:R-:W-:Y:S01]  /*1210*/  FMUL R45, R44, 3 ;  /* 0x404000002c2d7820 */ /* 0x000fe20000400000 */
[-C--:B------:R-:W-:Y:S01]  /*1220*/  FFMA R50, RZ, R42.reuse, R39 ;  /* 0x0000002aff327223 */ /* 0x080fe20000000027 */
[----:B------:R-:W-:Y:S01]  /*1230*/  FFMA R46, RZ, R42, R41 ;  /* 0x0000002aff2e7223 */ /* 0x000fe20000000029 */
[----:B------:R-:W0:Y:S01]  /*1240*/  F2F.F64.F32 R30, R30 ;  /* 0x0000001e001e7310 */ /* 0x000e220000201800 */
[----:B------:R-:W-:-:S02]  /*1250*/  FADD R52, R41, R42 ;  /* 0x0000002a29347221 */ /* 0x000fc40000000000 */
[C---:B------:R-:W-:Y:S01]  /*1260*/  FMUL R49, R46.reuse, 3 ;  /* 0x404000002e317820 */ /* 0x040fe20000400000 */
[-C--:B------:R-:W-:Y:S01]  /*1270*/  FFMA R48, R46, R43.reuse, 1 ;  /* 0x3f8000002e307423 */ /* 0x080fe2000000002b */
[----:B------:R-:W-:-:S03]  /*1280*/  FFMA R46, R44, R43, 1 ;  /* 0x3f8000002c2e7423 */ /* 0x000fc6000000002b */
[--C-:B------:R-:W-:Y:S01]  /*1290*/  FFMA R44, R49, R48, R40.reuse ;  /* 0x00000030312c7223 */ /* 0x100fe20000000028 */
[----:B------:R-:W-:Y:S01]  /*12a0*/  FFMA R48, RZ, R42, -R39 ;  /* 0x0000002aff307223 */ /* 0x000fe20000000827 */
[----:B------:R-:W-:Y:S01]  /*12b0*/  FFMA R46, R45, R46, R40 ;  /* 0x0000002e2d2e7223 */ /* 0x000fe20000000028 */
[C---:B------:R-:W-:Y:S01]  /*12c0*/  FMUL R45, R50.reuse, 3 ;  /* 0x40400000322d7820 */ /* 0x040fe20000400000 */
[-C--:B------:R-:W-:Y:S01]  /*12d0*/  FFMA R50, R50, R43.reuse, 1 ;  /* 0x3f80000032327423 */ /* 0x080fe2000000002b */
[C---:B------:R-:W-:Y:S01]  /*12e0*/  FMUL R49, R48.reuse, 3 ;  /* 0x4040000030317820 */ /* 0x040fe20000400000 */
[----:B------:R-:W-:Y:S01]  /*12f0*/  FFMA R48, R48, R43, 1 ;  /* 0x3f80000030307423 */ /* 0x000fe2000000002b */
[----:B0-----:R-:W-:-:S03]  /*1300*/  DADD R30, R30, UR8 ;  /* 0x000000081e1e7e29 */ /* 0x001fc60008000000 */
[--C-:B------:R-:W-:Y:S01]  /*1310*/  FFMA R49, R49, R48, R40.reuse ;  /* 0x0000003031317223 */ /* 0x100fe20000000028 */
[----:B------:R-:W-:Y:S01]  /*1320*/  FFMA R48, R45, R50, R40 ;  /* 0x000000322d307223 */ /* 0x000fe20000000028 */
[----:B------:R-:W-:Y:S01]  /*1330*/  FADD R50, -R39, -R42 ;  /* 0x8000002a27327221 */ /* 0x000fe20000000100 */
[C---:B------:R-:W-:Y:S01]  /*1340*/  FMUL R45, R52.reuse, 3 ;  /* 0x40400000342d7820 */ /* 0x040fe20000400000 */
[----:B------:R-:W-:-:S03]  /*1350*/  FFMA R52, R52, R43, 1 ;  /* 0x3f80000034347423 */ /* 0x000fc6000000002b */
[----:B------:R0:W1:Y:S01]  /*1360*/  F2F.F32.F64 R30, R30 ;  /* 0x0000001e001e7310 */ /* 0x0000620000301000 */
[----:B------:R-:W-:Y:S01]  /*1370*/  FFMA R45, R45, R52, R40 ;  /* 0x000000342d2d7223 */ /* 0x000fe20000000028 */
[C---:B0-----:R-:W-:Y:S01]  /*1380*/  FMUL R31, R50.reuse, 3 ;  /* 0x40400000321f7820 */ /* 0x041fe20000400000 */
[----:B------:R-:W-:-:S04]  /*1390*/  FFMA R50, R50, R43, 1 ;  /* 0x3f80000032327423 */ /* 0x000fc8000000002b */
[----:B------:R-:W-:Y:S01]  /*13a0*/  FFMA R31, R31, R50, R40 ;  /* 0x000000321f1f7223 */ /* 0x000fe20000000028 */
[----:B-1----:R-:W-:-:S04]  /*13b0*/  FMUL R50, R30, 0.11111111193895339966 ;  /* 0x3de38e391e327820 */ /* 0x002fc80000400000 */
[C---:B------:R-:W-:Y:S01]  /*13c0*/  FMUL R41, R50.reuse, R49 ;  /* 0x0000003132297220 */ /* 0x040fe20000400000 */
[C---:B------:R-:W-:Y:S01]  /*13d0*/  FMUL R46, R50.reuse, R46 ;  /* 0x0000002e322e7220 */ /* 0x040fe20000400000 */
[C---:B------:R-:W-:Y:S01]  /*13e0*/  FMUL R48, R50.reuse, R48 ;  /* 0x0000003032307220 */ /* 0x040fe20000400000 */
[----:B------:R-:W-:Y:S01]  /*13f0*/  FMUL R45, R50, R45 ;  /* 0x0000002d322d7220 */ /* 0x000fe20000400000 */
[----:B------:R-:W-:Y:S01]  /*1400*/  FMUL R49, R30, 0.44444444775581359863 ;  /* 0x3ee38e391e317820 */ /* 0x000fe20000400000 */
[----:B------:R-:W-:Y:S01]  /*1410*/  FADD R50, R39, -R42 ;  /* 0x8000002a27327221 */ /* 0x000fe20000000000 */
[----:B------:R-:W-:Y:S01]  /*1420*/  FADD R35, R35, -R46 ;  /* 0x8000002e23237221 */ /* 0x000fe20000000000 */
[----:B------:R-:W-:Y:S01]  /*1430*/  FADD R36, R36, -R41 ;  /* 0x8000002924247221 */ /* 0x000fe20000000000 */
[----:B------:R-:W-:Y:S01]  /*1440*/  FMUL R44, R49, R44 ;  /* 0x0000002c312c7220 */ /* 0x000fe20000400000 */
[C---:B------:R-:W-:Y:S01]  /*1450*/  FMUL R49, R50.reuse, 3 ;  /* 0x4040000032317820 */ /* 0x040fe20000400000 */
[-C--:B------:R-:W-:Y:S01]  /*1460*/  FFMA R50, R50, R43.reuse, 1 ;  /* 0x3f80000032327423 */ /* 0x080fe2000000002b */
[----:B------:R-:W-:Y:S01]  /*1470*/  FADD R9, R9, -R48 ;  /* 0x8000003009097221 */ /* 0x000fe20000000000 */
[----:B------:R-:W-:Y:S01]  /*1480*/  FADD R7, R7, -R44 ;  /* 0x8000002c07077221 */ /* 0x000fe20000000000 */
[----:B------:R-:W-:Y:S01]  /*1490*/  FADD R38, R38, -R45 ;  /* 0x8000002d26267221 */ /* 0x000fe20000000000 */
[----:B------:R-:W-:Y:S01]  /*14a0*/  FFMA R49, R49, R50, R40 ;  /* 0x0000003231317223 */ /* 0x000fe20000000028 */
[C-C-:B------:R-:W-:Y:S01]  /*14b0*/  FADD R50, -R39.reuse, R42.reuse ;  /* 0x0000002a27327221 */ /* 0x140fe20000000100 */
[----:B------:R-:W-:Y:S01]  /*14c0*/  FADD R42, R39, R42 ;  /* 0x0000002a272a7221 */ /* 0x000fe20000000000 */
[----:B------:R-:W-:Y:S01]  /*14d0*/  FFMA R7, R7, 9.9999998245167004418e-15, R44 ;  /* 0x283424dc07077823 */ /* 0x000fe2000000002c */
[----:B------:R-:W-:Y:S01]  /*14e0*/  FFMA R35, R35, 9.9999998245167004418e-15, R46 ;  /* 0x283424dc23237823 */ /* 0x000fe2000000002e */
[C---:B------:R-:W-:Y:S01]  /*14f0*/  FMUL R39, R50.reuse, 3 ;  /* 0x4040000032277820 */ /* 0x040fe20000400000 */
[-C--:B------:R-:W-:Y:S01]  /*1500*/  FFMA R50, R50, R43.reuse, 1 ;  /* 0x3f80000032327423 */ /* 0x080fe2000000002b */
[C---:B------:R-:W-:Y:S01]  /*1510*/  FFMA R44, R42.reuse, R43, 1 ;  /* 0x3f8000002a2c7423 */ /* 0x040fe2000000002b */
[----:B------:R-:W-:Y:S01]  /*1520*/  FMUL R43, R42, 3 ;  /* 0x404000002a2b7820 */ /* 0x000fe20000400000 */
[----:B------:R-:W-:Y:S01]  /*1530*/  FFMA R36, R36, 9.9999998245167004418e-15, R41 ;  /* 0x283424dc24247823 */ /* 0x000fe20000000029 */
[----:B------:R-:W-:Y:S01]  /*1540*/  FFMA R39, R39, R50, R40 ;  /* 0x0000003227277223 */ /* 0x000fe20000000028 */
[----:B------:R-:W-:Y:S01]  /*1550*/  FFMA R9, R9, 9.9999998245167004418e-15, R48 ;  /* 0x283424dc09097823 */ /* 0x000fe20000000030 */
[----:B------:R-:W-:Y:S01]  /*1560*/  FFMA R43, R43, R44, R40 ;  /* 0x0000002c2b2b7223 */ /* 0x000fe20000000028 */
[----:B------:R-:W-:Y:S01]  /*1570*/  FMUL R40, R30, 0.027777777984738349915 ;  /* 0x3ce38e391e287820 */ /* 0x000fe20000400000 */
[----:B------:R-:W-:-:S03]  /*1580*/  FFMA R38, R38, 9.9999998245167004418e-15, R45 ;  /* 0x283424dc26267823 */ /* 0x000fc6000000002d */
[C---:B------:R-:W-:Y:S01]  /*1590*/  FMUL R31, R40.reuse, R31 ;  /* 0x0000001f281f7220 */ /* 0x040fe20000400000 */
[C---:B------:R-:W-:Y:S01]  /*15a0*/  FMUL R49, R40.reuse, R49 ;  /* 0x0000003128317220 */ /* 0x040fe20000400000 */
[C---:B------:R-:W-:Y:S01]  /*15b0*/  FMUL R30, R40.reuse, R39 ;  /* 0x00000027281e7220 */ /* 0x040fe20000400000 */
[----:B------:R-:W-:Y:S01]  /*15c0*/  FMUL R43, R40, R43 ;  /* 0x0000002b282b7220 */ /* 0x000fe20000400000 */
[----:B------:R-:W-:Y:S01]  /*15d0*/  FADD R34, R34, -R31 ;  /* 0x8000001f22227221 */ /* 0x000fe20000000000 */
[----:B------:R-:W-:Y:S01]  /*15e0*/  FADD R6, R6, -R49 ;  /* 0x8000003106067221 */ /* 0x000fe20000000000 */
[--C-:B------:R-:W-:Y:S01]  /*15f0*/  FADD R37, R37, -R30.reuse ;  /* 0x8000001e25257221 */ /* 0x100fe20000000000 */
[----:B------:R-:W-:Y:S01]  /*1600*/  FADD R10, R10, -R43 ;  /* 0x8000002b0a0a7221 */ /* 0x000fe20000000000 */
[----:B------:R-:W-:Y:S01]  /*1610*/  FFMA R34, R34, 9.9999998245167004418e-15, R31 ;  /* 0x283424dc22227823 */ /* 0x000fe2000000001f */
[----:B------:R-:W-:Y:S01]  /*1620*/  FFMA R6, R6, 9.9999998245167004418e-15, R49 ;  /* 0x283424dc06067823 */ /* 0x000fe20000000031 */
[----:B------:R-:W-:Y:S01]  /*1630*/  FFMA R37, R37, 9.9999998245167004418e-15, R30 ;  /* 0x283424dc25257823 */ /* 0x000fe2000000001e */
[----:B------:R-:W-:-:S07]  /*1640*/  FFMA R10, R10, 9.9999998245167004418e-15, R43 ;  /* 0x283424dc0a0a7823 */ /* 0x000fce000000002b */
.L_x_16:
[----:B------:R-:W-:Y:S05]  /*1650*/  BSYNC.RECONVERGENT B0 ;  /* 0x0000000000007941 */ /* 0x000fea0003800200 */
.L_x_15:
[----:B------:R-:W-:Y:S01]  /*1660*/  ISETP.GT.U32.AND P2, PT, R0, 0xeff, PT ;  /* 0x00000eff0000780c */ /* 0x000fe20003f44070 */
[----:B0-----:R0:W1:Y:S01]  /*1670*/  SHFL.DOWN PT, R31, R34, 0x1, 0x1f ;  /* 0x08201f00221f7f89 */ /* 0x00106200000e0000 */
[----:B------:R-:W-:Y:S03]  /*1680*/  BSSY.RECONVERGENT B0, `(.L_x_17) ;  /* 0x000001e000007945 */ /* 0x000fe60003800200 */
[----:B------:R-:W2:Y:S04]  /*1690*/  SHFL.DOWN PT, R5, R5, 0x1, 0x1f ;  /* 0x08201f0005057f89 */ /* 0x000ea800000e0000 */
[----:B------:R-:W3:Y:S04]  /*16a0*/  SHFL.DOWN PT, R23, R23, 0x1, 0x1f ;  /* 0x08201f0017177f89 */ /* 0x000ee800000e0000 */
[----:B------:R0:W4:Y:S04]  /*16b0*/  SHFL.UP PT, R30, R37, 0x1, RZ ;  /* 0x04200000251e7989 */ /* 0x00012800000e00ff */
[----:B------:R-:W0:Y:S04]  /*16c0*/  SHFL.UP PT, R8, R8, 0x1, RZ ;  /* 0x0420000008087989 */ /* 0x000e2800000e00ff */
[----:B------:R0:W0:Y:S01]  /*16d0*/  SHFL.UP PT, R40, R33, 0x1, RZ ;  /* 0x0420000021287989 */ /* 0x00002200000e00ff */
[----:B------:R-:W-:Y:S05]  /*16e0*/  @P2 BRA `(.L_x_18) ;  /* 0x00000000005c2947 */ /* 0x000fea0003800000 */
[----:B------:R-:W-:Y:S05]  /*16f0*/  @P0 BRA `(.L_x_18) ;  /* 0x0000000000580947 */ /* 0x000fea0003800000 */
[----:B------:R-:W-:Y:S01]  /*1700*/  ISETP.NE.AND P2, PT, R47, RZ, PT ;  /* 0x000000ff2f00720c */ /* 0x000fe20003f45270 */
[----:B------:R1:W-:Y:S01]  /*1710*/  STG.E desc[UR6][R26.64], R22 ;  /* 0x000000161a007986 */ /* 0x0003e2000c101906 */
[----:B0-----:R-:W-:Y:S02]  /*1720*/  MOV R37, R8 ;  /* 0x0000000800257202 */ /* 0x001fe40000000f00 */
[----:B----4-:R-:W-:Y:S02]  /*1730*/  MOV R39, R30 ;  /* 0x0000001e00277202 */ /* 0x010fe40000000f00 */
[----:B------:R-:W-:Y:S02]  /*1740*/  MOV R41, R32 ;  /* 0x0000002000297202 */ /* 0x000fe40000000f00 */
[----:B------:R-:W-:-:S05]  /*1750*/  MOV R33, R40 ;  /* 0x0000002800217202 */ /* 0x000fca0000000f00 */
[----:B--2---:R-:W-:Y:S01]  /*1760*/  @P2 MOV R37, R5 ;  /* 0x0000000500252202 */ /* 0x004fe20000000f00 */
[----:B------:R-:W-:Y:S01]  /*1770*/  @P2 IMAD.MOV.U32 R5, RZ, RZ, R8 ;  /* 0x000000ffff052224 */ /* 0x000fe200078e0008 */
[----:B---3--:R-:W-:Y:S02]  /*1780*/  @P2 MOV R39, R23 ;  /* 0x0000001700272202 */ /* 0x008fe40000000f00 */
[----:B------:R-:W-:Y:S01]  /*1790*/  @P2 MOV R41, R36 ;  /* 0x0000002400292202 */ /* 0x000fe20000000f00 */
[----:B------:R0:W-:Y:S01]  /*17a0*/  STG.E desc[UR6][R26.64+0xc], R37 ;  /* 0x00000c251a007986 */ /* 0x0001e2000c101906 */
[----:B-1----:R-:W-:Y:S02]  /*17b0*/  @P2 MOV R33, R31 ;  /* 0x0000001f00212202 */ /* 0x002fe40000000f00 */
[----:B------:R-:W-:Y:S01]  /*17c0*/  @P2 MOV R23, R30 ;  /* 0x0000001e00172202 */ /* 0x000fe20000000f00 */
[----:B------:R0:W-:Y:S01]  /*17d0*/  STG.E desc[UR6][R26.64+0x4], R41 ;  /* 0x000004291a007986 */ /* 0x0001e2000c101906 */
[----:B------:R-:W-:-:S02]  /*17e0*/  @P2 MOV R36, R32 ;  /* 0x0000002000242202 */ /* 0x000fc40000000f00 */
[----:B------:R-:W-:Y:S01]  /*17f0*/  @P2 MOV R31, R40 ;  /* 0x00000028001f2202 */ /* 0x000fe20000000f00 */
[----:B------:R0:W-:Y:S04]  /*1800*/  STG.E desc[UR6][R26.64+0x8], R39 ;  /* 0x000008271a007986 */ /* 0x0001e8000c101906 */
[----:B------:R0:W-:Y:S04]  /*1810*/  STG.E desc[UR6][R26.64+0x10], R33 ;  /* 0x000010211a007986 */ /* 0x0001e8000c101906 */
[----:B------:R0:W-:Y:S04]  /*1820*/  STG.E desc[UR6][R26.64+-0x10], R31 ;  /* 0xfffff01f1a007986 */ /* 0x0001e8000c101906 */
[----:B------:R0:W-:Y:S04]  /*1830*/  STG.E desc[UR6][R26.64+-0xc], R5 ;  /* 0xfffff4051a007986 */ /* 0x0001e8000c101906 */
[----:B------:R0:W-:Y:S04]  /*1840*/  STG.E desc[UR6][R26.64+-0x8], R23 ;  /* 0xfffff8171a007986 */ /* 0x0001e8000c101906 */
[----:B------:R0:W-:Y:S02]  /*1850*/  STG.E desc[UR6][R26.64+-0x4], R36 ;  /* 0xfffffc241a007986 */ /* 0x0001e4000c101906 */
.L_x_18:
[----:B------:R-:W-:Y:S05]  /*1860*/  BSYNC.RECONVERGENT B0 ;  /* 0x0000000000007941 */ /* 0x000fea0003800200 */
.L_x_17:
[----:B------:R-:W-:Y:S01]  /*1870*/  UIADD3 UR5, UPT, UPT, UR5, -0xf00, URZ ;  /* 0xfffff10005057890 */ /* 0x000fe2000fffe0ff */
[----:B----4-:R-:W-:Y:S02]  /*1880*/  IADD3 R30, P2, PT, R26, 0x21c00, RZ ;  /* 0x00021c001a1e7810 */ /* 0x010fe40007f5e0ff */
[----:B------:R-:W-:Y:S01]  /*1890*/  IADD3 R28, P3, PT, R28, 0x2d00, RZ ;  /* 0x00002d001c1c7810 */ /* 0x000fe20007f7e0ff */
[----:B------:R-:W-:Y:S01]  /*18a0*/  UISETP.NE.AND UP0, UPT, UR5, -0xf00, UPT ;  /* 0xfffff1000500788c */ /* 0x000fe2000bf05270 */
[----:B------:R-:W-:Y:S01]  /*18b0*/  IADD3 R24, P4, PT, R24, 0x21c00, RZ ;  /* 0x00021c0018187810 */ /* 0x000fe20007f9e0ff */
[----:B01----:R-:W-:Y:S01]  /*18c0*/  IMAD.X R31, RZ, RZ, R27, P2 ;  /* 0x000000ffff1f7224 */ /* 0x003fe200010e061b */
[----:B------:R-:W-:Y:S02]  /*18d0*/  IADD3 R18, P2, PT, R18, 0xf00, RZ ;  /* 0x00000f0012127810 */ /* 0x000fe40007f5e0ff */
[----:B------:R-:W-:Y:S02]  /*18e0*/  IADD3.X R29, PT, PT, RZ, R29, RZ, P3, !PT ;  /* 0x0000001dff1d7210 */ /* 0x000fe40001ffe4ff */
[----:B------:R-:W-:-:S02]  /*18f0*/  IADD3.X R25, PT, PT, RZ, R25, RZ, P4, !PT ;  /* 0x00000019ff197210 */ /* 0x000fc400027fe4ff */
[----:B------:R-:W-:Y:S02]  /*1900*/  MOV R8, R38 ;  /* 0x0000002600087202 */ /* 0x000fe40000000f00 */
[----:B--2---:R-:W-:Y:S02]  /*1910*/  MOV R5, R35 ;  /* 0x0000002300057202 */ /* 0x004fe40000000f00 */
[----:B------:R-:W-:Y:S01]  /*1920*/  IADD3.X R19, PT, PT, RZ, R19, RZ, P2, !PT ;  /* 0x00000013ff137210 */ /* 0x000fe200017fe4ff */
[----:B------:R-:W-:Y:S06]  /*1930*/  BRA.U UP0, `(.L_x_19) ;  /* 0xffffffe900907547 */ /* 0x000fec000b83ffff */
[----:B------:R-:W-:Y:S05]  /*1940*/  EXIT ;  /* 0x000000000000794d */ /* 0x000fea0003800000 */
        .weak           $__internal_0_$__cuda_sm20_sqrt_rn_f32_slowpath
        .type           $__internal_0_$__cuda_sm20_sqrt_rn_f32_slowpath,@function
        .size           $__internal_0_$__cuda_sm20_sqrt_rn_f32_slowpath,($__internal_1_$__cuda_sm3x_div_rn_noftz_f32_slowpath - $__internal_0_$__cuda_sm20_sqrt_rn_f32_slowpath)
$__internal_0_$__cuda_sm20_sqrt_rn_f32_slowpath:
[----:B------:R-:W-:-:S13]  /*1950*/  LOP3.LUT P2, RZ, R44, 0x7fffffff, RZ, 0xc0, !PT ;  /* 0x7fffffff2cff7812 */ /* 0x000fda000784c0ff */
[----:B------:R-:W-:Y:S01]  /*1960*/  @!P2 MOV R31, R44 ;  /* 0x0000002c001fa202 */ /* 0x000fe20000000f00 */
[----:B------:R-:W-:Y:S06]  /*1970*/  @!P2 BRA `(.L_x_20) ;  /* 0x000000000044a947 */ /* 0x000fec0003800000 */
[----:B------:R-:W-:Y:S02]  /*1980*/  FSETP.GEU.FTZ.AND P2, PT, R44, RZ, PT ;  /* 0x000000ff2c00720b */ /* 0x000fe40003f5e000 */
[----:B------:R-:W-:-:S11]  /*1990*/  MOV R30, R44 ;  /* 0x0000002c001e7202 */ /* 0x000fd60000000f00 */
[----:B------:R-:W-:Y:S01]  /*19a0*/  @!P2 IMAD.MOV.U32 R31, RZ, RZ, 0x7fffffff ;  /* 0x7fffffffff1fa424 */ /* 0x000fe200078e00ff */
[----:B------:R-:W-:Y:S06]  /*19b0*/  @!P2 BRA `(.L_x_20) ;  /* 0x000000000034a947 */ /* 0x000fec0003800000 */
[----:B------:R-:W-:-:S13]  /*19c0*/  FSETP.GTU.FTZ.AND P2, PT, |R30|, +INF , PT ;  /* 0x7f8000001e00780b */ /* 0x000fda0003f5c200 */
[----:B------:R-:W-:Y:S01]  /*19d0*/  @P2 FADD.FTZ R31, R30, 1 ;  /* 0x3f8000001e1f2421 */ /* 0x000fe20000010000 */
[----:B------:R-:W-:Y:S06]  /*19e0*/  @P2 BRA `(.L_x_20) ;  /* 0x0000000000282947 */ /* 0x000fec0003800000 */
[----:B------:R-:W-:-:S13]  /*19f0*/  FSETP.NEU.FTZ.AND P2, PT, |R30|, +INF , PT ;  /* 0x7f8000001e00780b */ /* 0x000fda0003f5d200 */
[----:B------:R-:W-:-:S04]  /*1a00*/  @P2 FFMA R41, R30, 1.84467440737095516160e+19, RZ ;  /* 0x5f8000001e292823 */ /* 0x000fc800000000ff */
[----:B------:R-:W0:Y:S02]  /*1a10*/  @P2 MUFU.RSQ R44, R41 ;  /* 0x00000029002c2308 */ /* 0x000e240000001400 */
[----:B0-----:R-:W-:Y:S01]  /*1a20*/  @P2 FMUL.FTZ R46, R41, R44 ;  /* 0x0000002c292e2220 */ /* 0x001fe20000410000 */
[----:B------:R-:W-:-:S03]  /*1a30*/  @P2 FMUL.FTZ R44, R44, 0.5 ;  /* 0x3f0000002c2c2820 */ /* 0x000fc60000410000 */
[----:B------:R-:W-:-:S04]  /*1a40*/  @P2 FADD.FTZ R31, -R46, -RZ ;  /* 0x800000ff2e1f2221 */ /* 0x000fc80000010100 */
[----:B------:R-:W-:Y:S01]  /*1a50*/  @P2 FFMA R43, R46, R31, R41 ;  /* 0x0000001f2e2b2223 */ /* 0x000fe20000000029 */
[----:B------:R-:W-:-:S03]  /*1a60*/  @!P2 MOV R31, R30 ;  /* 0x0000001e001fa202 */ /* 0x000fc60000000f00 */
[----:B------:R-:W-:-:S04]  /*1a70*/  @P2 FFMA R43, R43, R44, R46 ;  /* 0x0000002c2b2b2223 */ /* 0x000fc8000000002e */
[----:B------:R-:W-:-:S07]  /*1a80*/  @P2 FMUL.FTZ R31, R43, 2.3283064365386962891e-10 ;  /* 0x2f8000002b1f2820 */ /* 0x000fce0000410000 */
.L_x_20:
[----:B------:R-:W-:Y:S01]  /*1a90*/  MOV R41, R31 ;  /* 0x0000001f00297202 */ /* 0x000fe20000000f00 */
[----:B------:R-:W-:Y:S01]  /*1aa0*/  HFMA2 R31, -RZ, RZ, 0, 0 ;  /* 0x00000000ff1f7431 */ /* 0x000fe200000001ff */
[----:B------:R-:W-:-:S04]  /*1ab0*/  MOV R30, R45 ;  /* 0x0000002d001e7202 */ /* 0x000fc80000000f00 */
[----:B------:R-:W-:Y:S05]  /*1ac0*/  RET.REL.NODEC R30 `(fused_collide_stream) ;  /* 0xffffffe41e4c7950 */ /* 0x000fea0003c3ffff */
        .weak           $__internal_1_$__cuda_sm3x_div_rn_noftz_f32_slowpath
        .type           $__internal_1_$__cuda_sm3x_div_rn_noftz_f32_slowpath,@function
        .size           $__internal_1_$__cuda_sm3x_div_rn_noftz_f32_slowpath,(.L_x_34 - $__internal_1_$__cuda_sm3x_div_rn_noftz_f32_slowpath)
$__internal_1_$__cuda_sm3x_div_rn_noftz_f32_slowpath:
[----:B------:R-:W-:Y:S01]  /*1ad0*/  SHF.R.U32.HI R45, RZ, 0x17, R31 ;  /* 0x00000017ff2d7819 */ /* 0x000fe2000001161f */
[----:B------:R-:W-:Y:S01]  /*1ae0*/  BSSY.RECONVERGENT B2, `(.L_x_21) ;  /* 0x0000064000027945 */ /* 0x000fe20003800200 */
[----:B------:R-:W-:Y:S02]  /*1af0*/  SHF.R.U32.HI R30, RZ, 0x17, R40 ;  /* 0x00000017ff1e7819 */ /* 0x000fe40000011628 */
[----:B------:R-:W-:Y:S02]  /*1b00*/  LOP3.LUT R45, R45, 0xff, RZ, 0xc0, !PT ;  /* 0x000000ff2d2d7812 */ /* 0x000fe400078ec0ff */
[----:B------:R-:W-:Y:S02]  /*1b10*/  LOP3.LUT R30, R30, 0xff, RZ, 0xc0, !PT ;  /* 0x000000ff1e1e7812 */ /* 0x000fe400078ec0ff */
[----:B------:R-:W-:Y:S02]  /*1b20*/  IADD3 R47, PT, PT, R45, -0x1, RZ ;  /* 0xffffffff2d2f7810 */ /* 0x000fe40007ffe0ff */
[----:B------:R-:W-:-:S02]  /*1b30*/  IADD3 R46, PT, PT, R30, -0x1, RZ ;  /* 0xffffffff1e2e7810 */ /* 0x000fc40007ffe0ff */
[----:B------:R-:W-:-:S04]  /*1b40*/  ISETP.GT.U32.AND P2, PT, R47, 0xfd, PT ;  /* 0x000000fd2f00780c */ /* 0x000fc80003f44070 */
[----:B------:R-:W-:-:S13]  /*1b50*/  ISETP.GT.U32.OR P2, PT, R46, 0xfd, P2 ;  /* 0x000000fd2e00780c */ /* 0x000fda0001744470 */
[----:B------:R-:W-:Y:S01]  /*1b60*/  @!P2 MOV R46, RZ ;  /* 0x000000ff002ea202 */ /* 0x000fe20000000f00 */
[----:B------:R-:W-:Y:S06]  /*1b70*/  @!P2 BRA `(.L_x_22) ;  /* 0x000000000064a947 */ /* 0x000fec0003800000 */
[----:B------:R-:W-:Y:S02]  /*1b80*/  FSETP.GTU.FTZ.AND P2, PT, |R40|, +INF , PT ;  /* 0x7f8000002800780b */ /* 0x000fe40003f5c200 */
[----:B------:R-:W-:-:S04]  /*1b90*/  FSETP.GTU.FTZ.AND P3, PT, |R31|, +INF , PT ;  /* 0x7f8000001f00780b */ /* 0x000fc80003f7c200 */
[----:B------:R-:W-:-:S13]  /*1ba0*/  PLOP3.LUT P2, PT, P2, P3, PT, 0xf8, 0x8f ;  /* 0x00000000008f781c */ /* 0x000fda0001747f70 */
[----:B------:R-:W-:Y:S05]  /*1bb0*/  @P2 BRA `(.L_x_23) ;  /* 0x0000000400542947 */ /* 0x000fea0003800000 */
[----:B------:R-:W-:-:S13]  /*1bc0*/  LOP3.LUT P2, RZ, R31, 0x7fffffff, R40, 0xc8, !PT ;  /* 0x7fffffff1fff7812 */ /* 0x000fda000784c828 */
[----:B------:R-:W-:Y:S05]  /*1bd0*/  @!P2 BRA `(.L_x_24) ;  /* 0x000000040044a947 */ /* 0x000fea0003800000 */
[C---:B------:R-:W-:Y:S02]  /*1be0*/  FSETP.NEU.FTZ.AND P5, PT, |R40|.reuse, +INF , PT ;  /* 0x7f8000002800780b */ /* 0x040fe40003fbd200 */
[----:B------:R-:W-:Y:S02]  /*1bf0*/  FSETP.NEU.FTZ.AND P3, PT, |R31|, +INF , PT ;  /* 0x7f8000001f00780b */ /* 0x000fe40003f7d200 */
[----:B------:R-:W-:-:S11]  /*1c00*/  FSETP.NEU.FTZ.AND P2, PT, |R40|, +INF , PT ;  /* 0x7f8000002800780b */ /* 0x000fd60003f5d200 */
[----:B------:R-:W-:Y:S05]  /*1c10*/  @!P3 BRA !P5, `(.L_x_24) ;  /* 0x000000040034b947 */ /* 0x000fea0006800000 */
[----:B------:R-:W-:-:S04]  /*1c20*/  LOP3.LUT P5, RZ, R40, 0x7fffffff, RZ, 0xc0, !PT ;  /* 0x7fffffff28ff7812 */ /* 0x000fc800078ac0ff */
[----:B------:R-:W-:-:S13]  /*1c30*/  PLOP3.LUT P3, PT, P3, P5, PT, 0x2f, 0xf2 ;  /* 0x0000000000f2781c */ /* 0x000fda0001f6a577 */
[----:B------:R-:W-:Y:S05]  /*1c40*/  @P3 BRA `(.L_x_25) ;  /* 0x0000000400203947 */ /* 0x000fea0003800000 */
[----:B------:R-:W-:-:S04]  /*1c50*/  LOP3.LUT P3, RZ, R31, 0x7fffffff, RZ, 0xc0, !PT ;  /* 0x7fffffff1fff7812 */ /* 0x000fc8000786c0ff */
[----:B------:R-:W-:-:S13]  /*1c60*/  PLOP3.LUT P2, PT, P2, P3, PT, 0x2f, 0xf2 ;  /* 0x0000000000f2781c */ /* 0x000fda0001746577 */
[----:B------:R-:W-:Y:S05]  /*1c70*/  @P2 BRA `(.L_x_26) ;  /* 0x0000000400082947 */ /* 0x000fea0003800000 */
[----:B------:R-:W-:-:S05]  /*1c80*/  VIADD R46, R30, 0xffffffff ;  /* 0xffffffff1e2e7836 */ /* 0x000fca0000000000 */
[----:B------:R-:W-:Y:S02]  /*1c90*/  ISETP.GE.AND P2, PT, R46, RZ, PT ;  /* 0x000000ff2e00720c */ /* 0x000fe40003f46270 */
[----:B------:R-:W-:-:S04]  /*1ca0*/  IADD3 R46, PT, PT, R45, -0x1, RZ ;  /* 0xffffffff2d2e7810 */ /* 0x000fc80007ffe0ff */
[----:B------:R-:W-:-:S07]  /*1cb0*/  ISETP.GE.AND P3, PT, R46, RZ, PT ;  /* 0x000000ff2e00720c */ /* 0x000fce0003f66270 */
[----:B------:R-:W-:Y:S01]  /*1cc0*/  @P2 MOV R46, RZ ;  /* 0x000000ff002e2202 */ /* 0x000fe20000000f00 */
[----:B------:R-:W-:Y:S01]  /*1cd0*/  @!P2 FFMA R40, R40, 1.84467440737095516160e+19, RZ ;  /* 0x5f8000002828a823 */ /* 0x000fe200000000ff */
[----:B------:R-:W-:-:S04]  /*1ce0*/  @!P2 MOV R46, 0xffffffc0 ;  /* 0xffffffc0002ea802 */ /* 0x000fc80000000f00 */
[----:B------:R-:W-:Y:S01]  /*1cf0*/  @!P3 FFMA R31, R31, 1.84467440737095516160e+19, RZ ;  /* 0x5f8000001f1fb823 */ /* 0x000fe200000000ff */
[----:B------:R-:W-:-:S07]  /*1d00*/  @!P3 IADD3 R46, PT, PT, R46, 0x40, RZ ;  /* 0x000000402e2eb810 */ /* 0x000fce0007ffe0ff */
.L_x_22:
[----:B------:R-:W-:Y:S01]  /*1d10*/  LEA R48, R45, 0xc0800000, 0x17 ;  /* 0xc08000002d307811 */ /* 0x000fe200078eb8ff */
[----:B------:R-:W-:Y:S01]  /*1d20*/  BSSY.RECONVERGENT B3, `(.L_x_27) ;  /* 0x0000036000037945 */ /* 0x000fe20003800200 */
[----:B------:R-:W-:Y:S02]  /*1d30*/  IADD3 R47, PT, PT, R30, -0x7f, RZ ;  /* 0xffffff811e2f7810 */ /* 0x000fe40007ffe0ff */
[----:B------:R-:W-:-:S03]  /*1d40*/  IADD3 R48, PT, PT, -R48, R31, RZ ;  /* 0x0000001f30307210 */ /* 0x000fc60007ffe1ff */
[C---:B------:R-:W-:Y:S01]  /*1d50*/  IMAD R30, R47.reuse, -0x800000, R40 ;  /* 0xff8000002f1e7824 */ /* 0x040fe200078e0228 */
[----:B------:R-:W0:Y:S01]  /*1d60*/  MUFU.RCP R50, R48 ;  /* 0x0000003000327308 */ /* 0x000e220000001000 */
[----:B------:R-:W-:Y:S01]  /*1d70*/  FADD.FTZ R49, -R48, -RZ ;  /* 0x800000ff30317221 */ /* 0x000fe20000010100 */
[----:B------:R-:W-:-:S04]  /*1d80*/  IADD3 R47, PT, PT, R47, 0x7f, -R45 ;  /* 0x0000007f2f2f7810 */ /* 0x000fc80007ffe82d */
[----:B------:R-:W-:Y:S01]  /*1d90*/  IADD3 R47, PT, PT, R47, R46, RZ ;  /* 0x0000002e2f2f7210 */ /* 0x000fe20007ffe0ff */
[----:B0-----:R-:W-:-:S04]  /*1da0*/  FFMA R31, R50, R49, 1 ;  /* 0x3f800000321f7423 */ /* 0x001fc80000000031 */
[----:B------:R-:W-:-:S04]  /*1db0*/  FFMA R31, R50, R31, R50 ;  /* 0x0000001f321f7223 */ /* 0x000fc80000000032 */
[----:B------:R-:W-:-:S04]  /*1dc0*/  FFMA R40, R30, R31, RZ ;  /* 0x0000001f1e287223 */ /* 0x000fc800000000ff */
[----:B------:R-:W-:-:S04]  /*1dd0*/  FFMA R50, R49, R40, R30 ;  /* 0x0000002831327223 */ /* 0x000fc8000000001e */
[----:B------:R-:W-:-:S04]  /*1de0*/  FFMA R40, R31, R50, R40 ;  /* 0x000000321f287223 */ /* 0x000fc80000000028 */
[----:B------:R-:W-:-:S04]  /*1df0*/  FFMA R49, R49, R40, R30 ;  /* 0x0000002831317223 */ /* 0x000fc8000000001e */
[----:B------:R-:W-:-:S05]  /*1e00*/  FFMA R30, R31, R49, R40 ;  /* 0x000000311f1e7223 */ /* 0x000fca0000000028 */
[----:B------:R-:W-:-:S04]  /*1e10*/  SHF.R.U32.HI R45, RZ, 0x17, R30 ;  /* 0x00000017ff2d7819 */ /* 0x000fc8000001161e */
[----:B------:R-:W-:-:S05]  /*1e20*/  LOP3.LUT R45, R45, 0xff, RZ, 0xc0, !PT ;  /* 0x000000ff2d2d7812 */ /* 0x000fca00078ec0ff */
[----:B------:R-:W-:-:S05]  /*1e30*/  IMAD.IADD R45, R45, 0x1, R47 ;  /* 0x000000012d2d7824 */ /* 0x000fca00078e022f */
[----:B------:R-:W-:-:S04]  /*1e40*/  IADD3 R46, PT, PT, R45, -0x1, RZ ;  /* 0xffffffff2d2e7810 */ /* 0x000fc80007ffe0ff */
[----:B------:R-:W-:-:S13]  /*1e50*/  ISETP.GE.U32.AND P2, PT, R46, 0xfe, PT ;  /* 0x000000fe2e00780c */ /* 0x000fda0003f46070 */
[----:B------:R-:W-:Y:S05]  /*1e60*/  @!P2 BRA `(.L_x_28) ;  /* 0x000000000080a947 */ /* 0x000fea0003800000 */
[----:B------:R-:W-:-:S13]  /*1e70*/  ISETP.GT.AND P2, PT, R45, 0xfe, PT ;  /* 0x000000fe2d00780c */ /* 0x000fda0003f44270 */
[----:B------:R-:W-:Y:S05]  /*1e80*/  @P2 BRA `(.L_x_29) ;  /* 0x00000000006c2947 */ /* 0x000fea0003800000 */
[----:B------:R-:W-:-:S13]  /*1e90*/  ISETP.GE.AND P2, PT, R45, 0x1, PT ;  /* 0x000000012d00780c */ /* 0x000fda0003f46270 */
[----:B------:R-:W-:Y:S05]  /*1ea0*/  @P2 BRA `(.L_x_30) ;  /* 0x0000000000742947 */ /* 0x000fea0003800000 */
[----:B------:R-:W-:Y:S02]  /*1eb0*/  ISETP.GE.AND P2, PT, R45, -0x18, PT ;  /* 0xffffffe82d00780c */ /* 0x000fe40003f46270 */
[----:B------:R-:W-:-:S11]  /*1ec0*/  LOP3.LUT R30, R30, 0x80000000, RZ, 0xc0, !PT ;  /* 0x800000001e1e7812 */ /* 0x000fd600078ec0ff */
[----:B------:R-:W-:Y:S05]  /*1ed0*/  @!P2 BRA `(.L_x_30) ;  /* 0x000000000068a947 */ /* 0x000fea0003800000 */
[-CC-:B------:R-:W-:Y:S01]  /*1ee0*/  FFMA.RZ R46, R31, R49.reuse, R40.reuse ;  /* 0x000000311f2e7223 */ /* 0x180fe2000000c028 */
[C---:B------:R-:W-:Y:S02]  /*1ef0*/  ISETP.NE.AND P5, PT, R45.reuse, RZ, PT ;  /* 0x000000ff2d00720c */ /* 0x040fe40003fa5270 */
[----:B------:R-:W-:Y:S02]  /*1f00*/  ISETP.NE.AND P3, PT, R45, RZ, PT ;  /* 0x000000ff2d00720c */ /* 0x000fe40003f65270 */
[----:B------:R-:W-:Y:S01]  /*1f10*/  LOP3.LUT R47, R46, 0x7fffff, RZ, 0xc0, !PT ;  /* 0x007fffff2e2f7812 */ /* 0x000fe200078ec0ff */
[CCC-:B------:R-:W-:Y:S01]  /*1f20*/  FFMA.RP R46, R31.reuse, R49.reuse, R40.reuse ;  /* 0x000000311f2e7223 */ /* 0x1c0fe20000008028 */
[----:B------:R-:W-:Y:S01]  /*1f30*/  FFMA.RM R31, R31, R49, R40 ;  /* 0x000000311f1f7223 */ /* 0x000fe20000004028 */
[----:B------:R-:W-:Y:S02]  /*1f40*/  IADD3 R40, PT, PT, R45, 0x20, RZ ;  /* 0x000000202d287810 */ /* 0x000fe40007ffe0ff */
[----:B------:R-:W-:-:S02]  /*1f50*/  LOP3.LUT R47, R47, 0x800000, RZ, 0xfc, !PT ;  /* 0x008000002f2f7812 */ /* 0x000fc400078efcff */
[----:B------:R-:W-:Y:S02]  /*1f60*/  IADD3 R45, PT, PT, -R45, RZ, RZ ;  /* 0x000000ff2d2d7210 */ /* 0x000fe40007ffe1ff */
[----:B------:R-:W-:Y:S02]  /*1f70*/  SHF.L.U32 R40, R47, R40, RZ ;  /* 0x000000282f287219 */ /* 0x000fe400000006ff */
[----:B------:R-:W-:Y:S02]  /*1f80*/  FSETP.NEU.FTZ.AND P2, PT, R46, R31, PT ;  /* 0x0000001f2e00720b */ /* 0x000fe40003f5d000 */
[----:B------:R-:W-:Y:S02]  /*1f90*/  SEL R46, R45, RZ, P5 ;  /* 0x000000ff2d2e7207 */ /* 0x000fe40002800000 */
[----:B------:R-:W-:Y:S02]  /*1fa0*/  ISETP.NE.AND P3, PT, R40, RZ, P3 ;  /* 0x000000ff2800720c */ /* 0x000fe40001f65270 */
[----:B------:R-:W-:-:S02]  /*1fb0*/  SHF.R.U32.HI R46, RZ, R46, R47 ;  /* 0x0000002eff2e7219 */ /* 0x000fc4000001162f */
[----:B------:R-:W-:Y:S02]  /*1fc0*/  PLOP3.LUT P2, PT, P2, P3, PT, 0xf8, 0x8f ;  /* 0x00000000008f781c */ /* 0x000fe40001747f70 */
[----:B------:R-:W-:Y:S02]  /*1fd0*/  SHF.R.U32.HI R40, RZ, 0x1, R46 ;  /* 0x00000001ff287819 */ /* 0x000fe4000001162e */
[----:B------:R-:W-:-:S04]  /*1fe0*/  SEL R31, RZ, 0x1, !P2 ;  /* 0x00000001ff1f7807 */ /* 0x000fc80005000000 */
[----:B------:R-:W-:-:S04]  /*1ff0*/  LOP3.LUT R31, R31, 0x1, R40, 0xf8, !PT ;  /* 0x000000011f1f7812 */ /* 0x000fc800078ef828 */
[----:B------:R-:W-:-:S04]  /*2000*/  LOP3.LUT R31, R31, R46, RZ, 0xc0, !PT ;  /* 0x0000002e1f1f7212 */ /* 0x000fc800078ec0ff */
[----:B------:R-:W-:-:S04]  /*2010*/  IADD3 R31, PT, PT, R40, R31, RZ ;  /* 0x0000001f281f7210 */ /* 0x000fc80007ffe0ff */
[----:B------:R-:W-:Y:S01]  /*2020*/  LOP3.LUT R30, R31, R30, RZ, 0xfc, !PT ;  /* 0x0000001e1f1e7212 */ /* 0x000fe200078efcff */
[----:B------:R-:W-:Y:S06]  /*2030*/  BRA `(.L_x_30) ;  /* 0x0000000000107947 */ /* 0x000fec0003800000 */
.L_x_29:
[----:B------:R-:W-:-:S04]  /*2040*/  LOP3.LUT R30, R30, 0x80000000, RZ, 0xc0, !PT ;  /* 0x800000001e1e7812 */ /* 0x000fc800078ec0ff */
[----:B------:R-:W-:Y:S01]  /*2050*/  LOP3.LUT R30, R30, 0x7f800000, RZ, 0xfc, !PT ;  /* 0x7f8000001e1e7812 */ /* 0x000fe200078efcff */
[----:B------:R-:W-:Y:S06]  /*2060*/  BRA `(.L_x_30) ;  /* 0x0000000000047947 */ /* 0x000fec0003800000 */
.L_x_28:
[----:B------:R-:W-:-:S07]  /*2070*/  LEA R30, R47, R30, 0x17 ;  /* 0x0000001e2f1e7211 */ /* 0x000fce00078eb8ff */
.L_x_30:
[----:B------:R-:W-:Y:S05]  /*2080*/  BSYNC.RECONVERGENT B3 ;  /* 0x0000000000037941 */ /* 0x000fea0003800200 */
.L_x_27:
[----:B------:R-:W-:Y:S05]  /*2090*/  BRA `(.L_x_31) ;  /* 0x0000000000207947 */ /* 0x000fea0003800000 */
.L_x_26:
[----:B------:R-:W-:-:S04]  /*20a0*/  LOP3.LUT R30, R31, 0x80000000, R40, 0x48, !PT ;  /* 0x800000001f1e7812 */ /* 0x000fc800078e4828 */
[----:B------:R-:W-:Y:S01]  /*20b0*/  LOP3.LUT R30, R30, 0x7f800000, RZ, 0xfc, !PT ;  /* 0x7f8000001e1e7812 */ /* 0x000fe200078efcff */
[----:B------:R-:W-:Y:S06]  /*20c0*/  BRA `(.L_x_31) ;  /* 0x0000000000147947 */ /* 0x000fec0003800000 */
.L_x_25:
[----:B------:R-:W-:Y:S01]  /*20d0*/  LOP3.LUT R30, R31, 0x80000000, R40, 0x48, !PT ;  /* 0x800000001f1e7812 */ /* 0x000fe200078e4828 */
[----:B------:R-:W-:Y:S06]  /*20e0*/  BRA `(.L_x_31) ;  /* 0x00000000000c7947 */ /* 0x000fec0003800000 */
.L_x_24:
[----:B------:R-:W0:Y:S01]  /*20f0*/  MUFU.RSQ R30, -QNAN ;  /* 0xffc00000001e7908 */ /* 0x000e220000001400 */
[----:B------:R-:W-:Y:S05]  /*2100*/  BRA `(.L_x_31) ;  /* 0x0000000000047947 */ /* 0x000fea0003800000 */
.L_x_23:
[----:B------:R-:W-:-:S07]  /*2110*/  FADD.FTZ R30, R40, R31 ;  /* 0x0000001f281e7221 */ /* 0x000fce0000010000 */
.L_x_31:
[----:B------:R-:W-:Y:S05]  /*2120*/  BSYNC.RECONVERGENT B2 ;  /* 0x0000000000027941 */ /* 0x000fea0003800200 */
.L_x_21:
[----:B------:R-:W-:Y:S01]  /*2130*/  HFMA2 R31, -RZ, RZ, 0, 0 ;  /* 0x00000000ff1f7431 */ /* 0x000fe200000001ff */
[----:B0-----:R-:W-:Y:S02]  /*2140*/  MOV R40, R30 ;  /* 0x0000001e00287202 */ /* 0x001fe40000000f00 */
[----:B------:R-:W-:-:S04]  /*2150*/  MOV R30, R44 ;  /* 0x0000002c001e7202 */ /* 0x000fc80000000f00 */
[----:B------:R-:W-:Y:S05]  /*2160*/  RET.REL.NODEC R30 `(fused_collide_stream) ;  /* 0xffffffdc1ea47950 */ /* 0x000fea0003c3ffff */
.L_x_32:
[----:B------:R-:W-:-:S00]  /*2170*/  BRA `(.L_x_32) ;  /* 0xfffffffc00fc7947 */ /* 0x000fc0000383ffff */
[----:B------:R-:W-:-:S00]  /*2180*/  NOP ;  /* 0x0000000000007918 */ /* 0x000fc00000000000 */
[----:B------:R-:W-:-:S00]  /*2190*/  NOP ;  /* 0x0000000000007918 */ /* 0x000fc00000000000 */
[----:B------:R-:W-:-:S00]  /*21a0*/  NOP ;  /* 0x0000000000007918 */ /* 0x000fc00000000000 */
[----:B------:R-:W-:-:S00]  /*21b0*/  NOP ;  /* 0x0000000000007918 */ /* 0x000fc00000000000 */
[----:B------:R-:W-:-:S00]  /*21c0*/  NOP ;  /* 0x0000000000007918 */ /* 0x000fc00000000000 */
[----:B------:R-:W-:-:S00]  /*21d0*/  NOP ;  /* 0x0000000000007918 */ /* 0x000fc00000000000 */
[----:B------:R-:W-:-:S00]  /*21e0*/  NOP ;  /* 0x0000000000007918 */ /* 0x000fc00000000000 */
[----:B------:R-:W-:-:S00]  /*21f0*/  NOP ;  /* 0x0000000000007918 */ /* 0x000fc00000000000 */
.L_x_34:


//--------------------- .nv.shared.reserved.0     --------------------------
	.section	.nv.shared.reserved.0,"aw",@nobits
	.weak		__nv_reservedSMEM_offset_0_alias
	.size		__nv_reservedSMEM_offset_0_alias, 0, 64
	.other		__nv_reservedSMEM_offset_0_alias,@"STO_CUDA_RESERVED_SHARED STV_DEFAULT"
__nv_reservedSMEM_offset_0_alias:
	.zero		0
	.zero		64


//--------------------- .nv.constant0.fused_collide_stream --------------------------
	.section	.nv.constant0.fused_collide_stream,"a",@progbits
	.sectionflags	@""
	.align	4
.nv.constant0.fused_collide_stream:
	.zero		936


//--------------------- SYMBOLS --------------------------

	.type		.nv.reservedSmem.offset0,@object
	.size		.nv.reservedSmem.offset0,0x4
